//
// Generated by NVIDIA NVVM Compiler
//
// Compiler Build ID: CL-36424714
// Cuda compilation tools, release 13.0, V13.0.88
// Based on NVVM 20.0.0
//

.version 9.0
.target sm_100
.address_size 64

	// .globl	default_function_kernel0
// _ZZ24default_function_kernel0E15pad_temp_shared has been demoted
// _ZZ24default_function_kernel0E13kernel_shared has been demoted

.visible .entry default_function_kernel0(
	.param .u64 .ptr .align 1 default_function_kernel0_param_0,
	.param .u64 .ptr .align 1 default_function_kernel0_param_1,
	.param .u64 .ptr .align 1 default_function_kernel0_param_2
)
{
	.reg .pred 	%p<89>;
	.reg .b16 	%rs<155>;
	.reg .b32 	%r<277>;
	.reg .b32 	%f<552>;
	.reg .b64 	%rd<46>;
	// demoted variable
	.shared .align 4 .b8 _ZZ24default_function_kernel0E15pad_temp_shared[1728];
	// demoted variable
	.shared .align 4 .b8 _ZZ24default_function_kernel0E13kernel_shared[1728];
	ld.param.u64 	%rd15, [default_function_kernel0_param_1];
	cvta.to.global.u64 	%rd45, %rd15;
	mov.u32 	%r33, %ctaid.y;
	mul.lo.s32 	%r34, %r33, 7;
	mov.u32 	%r35, %tid.y;
	mov.u32 	%r36, %tid.x;
	shl.b32 	%r37, %r36, 3;
	mad.lo.s32 	%r38, %r35, 31, %r37;
	cvt.u16.u32 	%rs1, %r38;
	shr.u16 	%rs2, %rs1, 1;
	mul.hi.u16 	%rs3, %rs2, -26699;
	shr.u16 	%rs4, %rs3, 4;
	mul.lo.s16 	%rs5, %rs4, 54;
	sub.s16 	%rs6, %rs1, %rs5;
	and.b16  	%rs7, %rs6, 255;
	mul.lo.s16 	%rs8, %rs7, 171;
	shr.u16 	%rs9, %rs8, 10;
	cvt.u32.u16 	%r40, %rs9;
	or.b32  	%r41, %r34, %r40;
	setp.eq.s32 	%p13, %r41, 0;
	add.s32 	%r42, %r34, %r40;
	setp.gt.u32 	%p14, %r42, 28;
	mov.u32 	%r44, %ctaid.x;
	shl.b32 	%r45, %r44, 2;
	mul.hi.u16 	%rs10, %rs1, -21845;
	shr.u16 	%rs11, %rs10, 2;
	mul.lo.s16 	%rs12, %rs11, 6;
	sub.s16 	%rs13, %rs1, %rs12;
	cvt.u32.u16 	%r46, %rs13;
	or.b32  	%r47, %r45, %r46;
	setp.eq.s32 	%p15, %r47, 0;
	or.pred  	%p16, %p13, %p15;
	add.s32 	%r49, %r45, %r46;
	setp.gt.u32 	%p17, %r49, 28;
	mov.u32 	%r51, %tid.z;
	mul.lo.s32 	%r53, %r51, 3136;
	mul.wide.u16 	%r54, %rs4, 784;
	mul.lo.s32 	%r55, %r33, 196;
	mul.wide.u16 	%r56, %rs9, 28;
	mad.lo.s32 	%r57, %r51, 216, %r38;
	add.s16 	%rs14, %rs1, 1;
	shr.u16 	%rs15, %rs14, 1;
	mul.hi.u16 	%rs16, %rs15, -26699;
	shr.u16 	%rs17, %rs16, 4;
	mul.lo.s16 	%rs18, %rs17, 54;
	sub.s16 	%rs19, %rs14, %rs18;
	and.b16  	%rs20, %rs19, 255;
	mul.lo.s16 	%rs21, %rs20, 171;
	shr.u16 	%rs22, %rs21, 10;
	cvt.u32.u16 	%r58, %rs22;
	or.b32  	%r59, %r34, %r58;
	setp.eq.s32 	%p18, %r59, 0;
	add.s32 	%r60, %r34, %r58;
	setp.gt.u32 	%p19, %r60, 28;
	mul.hi.u16 	%rs23, %rs14, -21845;
	shr.u16 	%rs24, %rs23, 2;
	mul.lo.s16 	%rs25, %rs24, 6;
	sub.s16 	%rs26, %rs14, %rs25;
	cvt.u32.u16 	%r62, %rs26;
	or.b32  	%r63, %r45, %r62;
	setp.eq.s32 	%p20, %r63, 0;
	or.pred  	%p21, %p18, %p20;
	add.s32 	%r65, %r45, %r62;
	setp.gt.u32 	%p22, %r65, 28;
	mul.wide.u16 	%r67, %rs17, 784;
	mul.wide.u16 	%r68, %rs22, 28;
	add.s16 	%rs27, %rs1, 2;
	shr.u16 	%rs28, %rs27, 1;
	mul.hi.u16 	%rs29, %rs28, -26699;
	shr.u16 	%rs30, %rs29, 4;
	mul.lo.s16 	%rs31, %rs30, 54;
	sub.s16 	%rs32, %rs27, %rs31;
	and.b16  	%rs33, %rs32, 255;
	mul.lo.s16 	%rs34, %rs33, 171;
	shr.u16 	%rs35, %rs34, 10;
	cvt.u32.u16 	%r69, %rs35;
	or.b32  	%r70, %r34, %r69;
	setp.eq.s32 	%p23, %r70, 0;
	add.s32 	%r71, %r34, %r69;
	setp.gt.u32 	%p24, %r71, 28;
	mul.hi.u16 	%rs36, %rs27, -21845;
	shr.u16 	%rs37, %rs36, 2;
	mul.lo.s16 	%rs38, %rs37, 6;
	sub.s16 	%rs39, %rs27, %rs38;
	cvt.u32.u16 	%r73, %rs39;
	or.b32  	%r74, %r45, %r73;
	setp.eq.s32 	%p25, %r74, 0;
	or.pred  	%p26, %p23, %p25;
	add.s32 	%r76, %r45, %r73;
	setp.gt.u32 	%p27, %r76, 28;
	mul.wide.u16 	%r78, %rs30, 784;
	mul.wide.u16 	%r79, %rs35, 28;
	add.s16 	%rs40, %rs1, 3;
	shr.u16 	%rs41, %rs40, 1;
	mul.hi.u16 	%rs42, %rs41, -26699;
	shr.u16 	%rs43, %rs42, 4;
	mul.lo.s16 	%rs44, %rs43, 54;
	sub.s16 	%rs45, %rs40, %rs44;
	and.b16  	%rs46, %rs45, 255;
	mul.lo.s16 	%rs47, %rs46, 171;
	shr.u16 	%rs48, %rs47, 10;
	cvt.u32.u16 	%r80, %rs48;
	or.b32  	%r81, %r34, %r80;
	setp.eq.s32 	%p28, %r81, 0;
	add.s32 	%r82, %r34, %r80;
	setp.gt.u32 	%p29, %r82, 28;
	mul.hi.u16 	%rs49, %rs40, -21845;
	shr.u16 	%rs50, %rs49, 2;
	mul.lo.s16 	%rs51, %rs50, 6;
	sub.s16 	%rs52, %rs40, %rs51;
	cvt.u32.u16 	%r84, %rs52;
	or.b32  	%r85, %r45, %r84;
	setp.eq.s32 	%p30, %r85, 0;
	or.pred  	%p31, %p28, %p30;
	add.s32 	%r87, %r45, %r84;
	setp.gt.u32 	%p32, %r87, 28;
	mul.wide.u16 	%r89, %rs43, 784;
	mul.wide.u16 	%r90, %rs48, 28;
	add.s16 	%rs53, %rs1, 4;
	shr.u16 	%rs54, %rs53, 1;
	mul.hi.u16 	%rs55, %rs54, -26699;
	shr.u16 	%rs56, %rs55, 4;
	mul.lo.s16 	%rs57, %rs56, 54;
	sub.s16 	%rs58, %rs53, %rs57;
	and.b16  	%rs59, %rs58, 255;
	mul.lo.s16 	%rs60, %rs59, 171;
	shr.u16 	%rs61, %rs60, 10;
	cvt.u32.u16 	%r91, %rs61;
	or.b32  	%r92, %r34, %r91;
	setp.eq.s32 	%p33, %r92, 0;
	add.s32 	%r93, %r34, %r91;
	setp.gt.u32 	%p34, %r93, 28;
	mul.hi.u16 	%rs62, %rs53, -21845;
	shr.u16 	%rs63, %rs62, 2;
	mul.lo.s16 	%rs64, %rs63, 6;
	sub.s16 	%rs65, %rs53, %rs64;
	cvt.u32.u16 	%r95, %rs65;
	or.b32  	%r96, %r45, %r95;
	setp.eq.s32 	%p35, %r96, 0;
	or.pred  	%p36, %p33, %p35;
	add.s32 	%r98, %r45, %r95;
	setp.gt.u32 	%p37, %r98, 28;
	mul.wide.u16 	%r100, %rs56, 784;
	mul.wide.u16 	%r101, %rs61, 28;
	add.s16 	%rs66, %rs1, 5;
	shr.u16 	%rs67, %rs66, 1;
	mul.hi.u16 	%rs68, %rs67, -26699;
	shr.u16 	%rs69, %rs68, 4;
	mul.lo.s16 	%rs70, %rs69, 54;
	sub.s16 	%rs71, %rs66, %rs70;
	and.b16  	%rs72, %rs71, 255;
	mul.lo.s16 	%rs73, %rs72, 171;
	shr.u16 	%rs74, %rs73, 10;
	cvt.u32.u16 	%r102, %rs74;
	or.b32  	%r103, %r34, %r102;
	setp.eq.s32 	%p38, %r103, 0;
	add.s32 	%r104, %r34, %r102;
	setp.gt.u32 	%p39, %r104, 28;
	mul.hi.u16 	%rs75, %rs66, -21845;
	shr.u16 	%rs76, %rs75, 2;
	mul.lo.s16 	%rs77, %rs76, 6;
	sub.s16 	%rs78, %rs66, %rs77;
	cvt.u32.u16 	%r106, %rs78;
	or.b32  	%r107, %r45, %r106;
	setp.eq.s32 	%p40, %r107, 0;
	or.pred  	%p41, %p38, %p40;
	add.s32 	%r109, %r45, %r106;
	setp.gt.u32 	%p42, %r109, 28;
	mul.wide.u16 	%r111, %rs69, 784;
	mul.wide.u16 	%r112, %rs74, 28;
	shl.b32 	%r113, %r51, 2;
	add.s16 	%rs79, %rs1, 6;
	shr.u16 	%rs80, %rs79, 1;
	mul.hi.u16 	%rs81, %rs80, -26699;
	shr.u16 	%rs82, %rs81, 4;
	cvt.u32.u16 	%r114, %rs82;
	add.s32 	%r115, %r113, %r114;
	setp.gt.u32 	%p43, %r115, 7;
	mul.lo.s32 	%r116, %r51, 36;
	cvt.u32.u16 	%r117, %rs11;
	add.s32 	%r118, %r116, %r117;
	setp.gt.u32 	%p44, %r118, 70;
	setp.gt.u32 	%p45, %r57, 425;
	setp.gt.u32 	%p46, %r38, 209;
	and.b16  	%rs83, %rs79, 255;
	mul.lo.s16 	%rs84, %rs83, 19;
	shr.u16 	%rs85, %rs84, 10;
	mul.lo.s16 	%rs86, %rs85, 54;
	sub.s16 	%rs87, %rs79, %rs86;
	and.b16  	%rs88, %rs87, 255;
	mul.lo.s16 	%rs89, %rs88, 43;
	shr.u16 	%rs90, %rs89, 8;
	cvt.u32.u16 	%r120, %rs90;
	or.b32  	%r121, %r34, %r120;
	setp.eq.s32 	%p47, %r121, 0;
	add.s32 	%r122, %r34, %r120;
	setp.gt.u32 	%p48, %r122, 28;
	and.b16  	%rs91, %rs1, 255;
	mul.lo.s16 	%rs92, %rs91, 171;
	shr.u16 	%rs93, %rs92, 10;
	mul.lo.s16 	%rs94, %rs93, 6;
	sub.s16 	%rs95, %rs1, %rs94;
	cvt.u32.u16 	%r124, %rs95;
	and.b32  	%r125, %r124, 255;
	or.b32  	%r126, %r45, %r125;
	setp.eq.s32 	%p49, %r126, 0;
	or.pred  	%p50, %p47, %p49;
	add.s32 	%r128, %r45, %r125;
	setp.gt.u32 	%p51, %r128, 28;
	mul.wide.u16 	%r130, %rs82, 784;
	mul.wide.u16 	%r131, %rs90, 28;
	add.s16 	%rs96, %rs1, 7;
	shr.u16 	%rs97, %rs96, 1;
	mul.hi.u16 	%rs98, %rs97, -26699;
	shr.u16 	%rs99, %rs98, 4;
	cvt.u32.u16 	%r132, %rs99;
	add.s32 	%r133, %r113, %r132;
	setp.gt.u32 	%p52, %r133, 7;
	mul.hi.u16 	%rs100, %rs96, -21845;
	shr.u16 	%rs101, %rs100, 2;
	cvt.u32.u16 	%r134, %rs101;
	add.s32 	%r135, %r116, %r134;
	setp.gt.u32 	%p53, %r135, 71;
	setp.gt.u32 	%p54, %r57, 424;
	setp.gt.u32 	%p55, %r38, 208;
	setp.gt.u32 	%p56, %r36, 2;
	or.pred  	%p57, %p56, %p55;
	and.b16  	%rs102, %rs96, 255;
	mul.lo.s16 	%rs103, %rs102, 19;
	shr.u16 	%rs104, %rs103, 10;
	mul.lo.s16 	%rs105, %rs104, 54;
	sub.s16 	%rs106, %rs96, %rs105;
	and.b16  	%rs107, %rs106, 255;
	mul.lo.s16 	%rs108, %rs107, 43;
	shr.u16 	%rs109, %rs108, 8;
	cvt.u32.u16 	%r137, %rs109;
	or.b32  	%r138, %r34, %r137;
	setp.eq.s32 	%p59, %r138, 0;
	add.s32 	%r139, %r34, %r137;
	setp.gt.u32 	%p60, %r139, 28;
	and.b16  	%rs110, %rs14, 255;
	mul.lo.s16 	%rs111, %rs110, 171;
	shr.u16 	%rs112, %rs111, 10;
	mul.lo.s16 	%rs113, %rs112, 6;
	sub.s16 	%rs114, %rs14, %rs113;
	cvt.u32.u16 	%r141, %rs114;
	and.b32  	%r142, %r141, 255;
	or.b32  	%r143, %r45, %r142;
	setp.eq.s32 	%p61, %r143, 0;
	or.pred  	%p62, %p59, %p61;
	add.s32 	%r145, %r45, %r142;
	setp.gt.u32 	%p63, %r145, 28;
	mul.wide.u16 	%r147, %rs99, 784;
	mul.wide.u16 	%r148, %rs109, 28;
	mov.u32 	%r149, %ctaid.z;
	mul.lo.s32 	%r150, %r51, 4320;
	mad.lo.s32 	%r151, %r149, 8640, %r150;
	mul.hi.u16 	%rs115, %rs1, -7281;
	shr.u16 	%rs116, %rs115, 6;
	mul.wide.u16 	%r152, %rs116, 1440;
	mul.lo.s16 	%rs117, %rs116, 72;
	sub.s16 	%rs118, %rs1, %rs117;
	cvt.u32.u16 	%r153, %rs118;
	add.s32 	%r154, %r151, %r153;
	add.s32 	%r155, %r154, %r152;
	mul.hi.u16 	%rs119, %rs14, -7281;
	shr.u16 	%rs120, %rs119, 6;
	mul.wide.u16 	%r156, %rs120, 1440;
	mul.lo.s16 	%rs121, %rs120, 72;
	sub.s16 	%rs122, %rs14, %rs121;
	cvt.u32.u16 	%r157, %rs122;
	mul.hi.u16 	%rs123, %rs27, -7281;
	shr.u16 	%rs124, %rs123, 6;
	mul.wide.u16 	%r158, %rs124, 1440;
	mul.lo.s16 	%rs125, %rs124, 72;
	sub.s16 	%rs126, %rs27, %rs125;
	cvt.u32.u16 	%r159, %rs126;
	mul.hi.u16 	%rs127, %rs40, -7281;
	shr.u16 	%rs128, %rs127, 6;
	mul.wide.u16 	%r160, %rs128, 1440;
	mul.lo.s16 	%rs129, %rs128, 72;
	sub.s16 	%rs130, %rs40, %rs129;
	cvt.u32.u16 	%r161, %rs130;
	add.s32 	%r162, %r151, %r161;
	add.s32 	%r163, %r162, %r160;
	mul.hi.u16 	%rs131, %rs53, -7281;
	shr.u16 	%rs132, %rs131, 6;
	mul.wide.u16 	%r164, %rs132, 1440;
	mul.lo.s16 	%rs133, %rs132, 72;
	sub.s16 	%rs134, %rs53, %rs133;
	cvt.u32.u16 	%r165, %rs134;
	add.s32 	%r166, %r151, %r165;
	add.s32 	%r167, %r166, %r164;
	mul.hi.u16 	%rs135, %rs66, -7281;
	shr.u16 	%rs136, %rs135, 6;
	mul.wide.u16 	%r168, %rs136, 1440;
	mul.lo.s16 	%rs137, %rs136, 72;
	sub.s16 	%rs138, %rs66, %rs137;
	cvt.u32.u16 	%r169, %rs138;
	mul.lo.s32 	%r170, %r51, 3;
	mul.hi.u16 	%rs139, %rs79, -7281;
	shr.u16 	%rs140, %rs139, 6;
	cvt.u32.u16 	%r171, %rs140;
	add.s32 	%r172, %r170, %r171;
	setp.gt.u32 	%p64, %r172, 5;
	mul.lo.s32 	%r173, %r51, 24;
	shr.u16 	%rs141, %rs139, 3;
	cvt.u32.u16 	%r174, %rs141;
	add.s32 	%r175, %r173, %r174;
	setp.gt.u32 	%p65, %r175, 47;
	mul.lo.s32 	%r177, %r51, 72;
	shr.u16 	%rs142, %rs10, 1;
	cvt.u32.u16 	%r178, %rs142;
	add.s32 	%r179, %r177, %r178;
	setp.gt.u32 	%p66, %r179, 141;
	mul.wide.u16 	%r181, %rs140, 1440;
	mul.lo.s16 	%rs143, %rs83, 57;
	shr.u16 	%rs144, %rs143, 12;
	mul.lo.s16 	%rs145, %rs144, 72;
	sub.s16 	%rs146, %rs79, %rs145;
	cvt.u32.u16 	%r182, %rs146;
	and.b32  	%r183, %r182, 255;
	mul.hi.u16 	%rs147, %rs96, -7281;
	shr.u16 	%rs148, %rs147, 6;
	cvt.u32.u16 	%r184, %rs148;
	add.s32 	%r185, %r170, %r184;
	setp.gt.u32 	%p67, %r185, 5;
	shr.u16 	%rs149, %rs147, 3;
	cvt.u32.u16 	%r186, %rs149;
	add.s32 	%r187, %r173, %r186;
	setp.gt.u32 	%p68, %r187, 47;
	shr.u16 	%rs150, %rs100, 1;
	cvt.u32.u16 	%r189, %rs150;
	add.s32 	%r190, %r177, %r189;
	setp.gt.u32 	%p69, %r190, 143;
	mul.wide.u16 	%r192, %rs148, 1440;
	mul.lo.s16 	%rs151, %rs102, 57;
	shr.u16 	%rs152, %rs151, 12;
	mul.lo.s16 	%rs153, %rs152, 72;
	sub.s16 	%rs154, %rs96, %rs153;
	cvt.u32.u16 	%r193, %rs154;
	and.b32  	%r194, %r193, 255;
	or.pred  	%p70, %p16, %p14;
	or.pred  	%p1, %p70, %p17;
	or.pred  	%p71, %p21, %p19;
	or.pred  	%p2, %p71, %p22;
	or.pred  	%p72, %p26, %p24;
	or.pred  	%p3, %p72, %p27;
	or.pred  	%p73, %p31, %p29;
	or.pred  	%p4, %p73, %p32;
	or.pred  	%p74, %p36, %p34;
	or.pred  	%p5, %p74, %p37;
	or.pred  	%p75, %p41, %p39;
	or.pred  	%p6, %p75, %p42;
	or.pred  	%p76, %p43, %p44;
	or.pred  	%p77, %p76, %p45;
	or.pred  	%p7, %p77, %p46;
	or.pred  	%p78, %p50, %p48;
	or.pred  	%p8, %p78, %p51;
	or.pred  	%p79, %p52, %p53;
	or.pred  	%p80, %p79, %p54;
	or.pred  	%p9, %p80, %p57;
	or.pred  	%p81, %p62, %p60;
	or.pred  	%p10, %p81, %p63;
	or.pred  	%p82, %p64, %p65;
	or.pred  	%p83, %p82, %p66;
	or.pred  	%p84, %p83, %p45;
	or.pred  	%p11, %p84, %p46;
	or.pred  	%p85, %p67, %p68;
	or.pred  	%p86, %p85, %p69;
	or.pred  	%p87, %p86, %p54;
	or.pred  	%p12, %p87, %p57;
	add.s32 	%r195, %r151, %r192;
	add.s32 	%r196, %r195, %r194;
	mul.wide.u32 	%rd2, %r196, 4;
	add.s32 	%r197, %r151, %r181;
	add.s32 	%r198, %r197, %r183;
	mul.wide.u32 	%rd3, %r198, 4;
	add.s32 	%r199, %r151, %r168;
	add.s32 	%r200, %r199, %r169;
	mul.wide.u32 	%rd4, %r200, 4;
	mul.wide.u32 	%rd5, %r167, 4;
	mul.wide.u32 	%rd6, %r163, 4;
	add.s32 	%r201, %r151, %r158;
	add.s32 	%r202, %r201, %r159;
	mul.wide.u32 	%rd7, %r202, 4;
	add.s32 	%r203, %r151, %r156;
	add.s32 	%r204, %r203, %r157;
	mul.wide.u32 	%rd8, %r204, 4;
	mul.wide.u32 	%rd9, %r155, 4;
	add.s32 	%r205, %r53, %r147;
	add.s32 	%r206, %r205, %r55;
	add.s32 	%r207, %r206, %r148;
	add.s32 	%r208, %r145, %r207;
	add.s32 	%r275, %r208, -29;
	add.s32 	%r209, %r53, %r54;
	add.s32 	%r210, %r209, %r55;
	add.s32 	%r211, %r210, %r56;
	add.s32 	%r212, %r49, %r211;
	add.s32 	%r274, %r212, -29;
	add.s32 	%r213, %r53, %r67;
	add.s32 	%r214, %r213, %r55;
	add.s32 	%r215, %r214, %r68;
	add.s32 	%r216, %r65, %r215;
	add.s32 	%r273, %r216, -29;
	add.s32 	%r217, %r53, %r78;
	add.s32 	%r218, %r217, %r55;
	add.s32 	%r219, %r218, %r79;
	add.s32 	%r220, %r76, %r219;
	add.s32 	%r272, %r220, -29;
	add.s32 	%r221, %r53, %r89;
	add.s32 	%r222, %r221, %r55;
	add.s32 	%r223, %r222, %r90;
	add.s32 	%r224, %r87, %r223;
	add.s32 	%r271, %r224, -29;
	add.s32 	%r225, %r53, %r100;
	add.s32 	%r226, %r225, %r55;
	add.s32 	%r227, %r226, %r101;
	add.s32 	%r228, %r98, %r227;
	add.s32 	%r270, %r228, -29;
	add.s32 	%r229, %r53, %r111;
	add.s32 	%r230, %r229, %r55;
	add.s32 	%r231, %r230, %r112;
	add.s32 	%r232, %r109, %r231;
	add.s32 	%r269, %r232, -29;
	add.s32 	%r233, %r53, %r130;
	add.s32 	%r234, %r233, %r55;
	add.s32 	%r235, %r234, %r131;
	add.s32 	%r236, %r128, %r235;
	add.s32 	%r268, %r236, -29;
	mov.f32 	%f541, 0f00000000;
	mov.b32 	%r276, 0;
	mov.f32 	%f542, %f541;
	mov.f32 	%f543, %f541;
$L__BB0_1:
	ld.param.u64 	%rd43, [default_function_kernel0_param_0];
	cvta.to.global.u64 	%rd11, %rd43;
	bar.sync 	0;
	mov.f32 	%f544, 0f00000000;
	@%p1 bra 	$L__BB0_3;
	mul.wide.s32 	%rd16, %r274, 4;
	add.s64 	%rd17, %rd11, %rd16;
	ld.global.nc.f32 	%f544, [%rd17];
$L__BB0_3:
	mov.u32 	%r237, %tid.y;
	mov.u32 	%r238, %tid.x;
	shl.b32 	%r239, %r238, 3;
	mad.lo.s32 	%r240, %r237, 31, %r239;
	mov.u32 	%r241, %tid.z;
	mad.lo.s32 	%r242, %r241, 216, %r240;
	shl.b32 	%r243, %r242, 2;
	mov.u32 	%r244, _ZZ24default_function_kernel0E15pad_temp_shared;
	add.s32 	%r18, %r244, %r243;
	st.shared.f32 	[%r18], %f544;
	mov.f32 	%f545, 0f00000000;
	@%p2 bra 	$L__BB0_5;
	mul.wide.s32 	%rd18, %r273, 4;
	add.s64 	%rd19, %rd11, %rd18;
	ld.global.nc.f32 	%f545, [%rd19];
$L__BB0_5:
	st.shared.f32 	[%r18+4], %f545;
	mov.f32 	%f546, 0f00000000;
	@%p3 bra 	$L__BB0_7;
	mul.wide.s32 	%rd20, %r272, 4;
	add.s64 	%rd21, %rd11, %rd20;
	ld.global.nc.f32 	%f546, [%rd21];
$L__BB0_7:
	st.shared.f32 	[%r18+8], %f546;
	mov.f32 	%f547, 0f00000000;
	@%p4 bra 	$L__BB0_9;
	mul.wide.s32 	%rd22, %r271, 4;
	add.s64 	%rd23, %rd11, %rd22;
	ld.global.nc.f32 	%f547, [%rd23];
$L__BB0_9:
	st.shared.f32 	[%r18+12], %f547;
	mov.f32 	%f548, 0f00000000;
	@%p5 bra 	$L__BB0_11;
	mul.wide.s32 	%rd24, %r270, 4;
	add.s64 	%rd25, %rd11, %rd24;
	ld.global.nc.f32 	%f548, [%rd25];
$L__BB0_11:
	st.shared.f32 	[%r18+16], %f548;
	mov.f32 	%f549, 0f00000000;
	@%p6 bra 	$L__BB0_13;
	mul.wide.s32 	%rd26, %r269, 4;
	add.s64 	%rd27, %rd11, %rd26;
	ld.global.nc.f32 	%f549, [%rd27];
$L__BB0_13:
	st.shared.f32 	[%r18+20], %f549;
	@%p7 bra 	$L__BB0_17;
	mov.f32 	%f550, 0f00000000;
	@%p8 bra 	$L__BB0_16;
	mul.wide.s32 	%rd28, %r268, 4;
	add.s64 	%rd29, %rd11, %rd28;
	ld.global.nc.f32 	%f550, [%rd29];
$L__BB0_16:
	st.shared.f32 	[%r18+24], %f550;
$L__BB0_17:
	@%p9 bra 	$L__BB0_21;
	mov.f32 	%f551, 0f00000000;
	@%p10 bra 	$L__BB0_20;
	mul.wide.s32 	%rd30, %r275, 4;
	add.s64 	%rd31, %rd11, %rd30;
	ld.global.nc.f32 	%f551, [%rd31];
$L__BB0_20:
	st.shared.f32 	[%r18+28], %f551;
$L__BB0_21:
	add.s64 	%rd32, %rd45, %rd9;
	ld.global.nc.f32 	%f32, [%rd32];
	mov.u32 	%r245, %tid.y;
	mov.u32 	%r246, %tid.x;
	shl.b32 	%r247, %r246, 3;
	mad.lo.s32 	%r248, %r245, 31, %r247;
	mov.u32 	%r249, %tid.z;
	mad.lo.s32 	%r250, %r249, 216, %r248;
	shl.b32 	%r251, %r250, 2;
	mov.u32 	%r252, _ZZ24default_function_kernel0E13kernel_shared;
	add.s32 	%r19, %r252, %r251;
	st.shared.f32 	[%r19], %f32;
	add.s64 	%rd33, %rd45, %rd8;
	ld.global.nc.f32 	%f33, [%rd33];
	st.shared.f32 	[%r19+4], %f33;
	add.s64 	%rd34, %rd45, %rd7;
	ld.global.nc.f32 	%f34, [%rd34];
	st.shared.f32 	[%r19+8], %f34;
	add.s64 	%rd35, %rd45, %rd6;
	ld.global.nc.f32 	%f35, [%rd35];
	st.shared.f32 	[%r19+12], %f35;
	add.s64 	%rd36, %rd45, %rd5;
	ld.global.nc.f32 	%f36, [%rd36];
	st.shared.f32 	[%r19+16], %f36;
	add.s64 	%rd37, %rd45, %rd4;
	ld.global.nc.f32 	%f37, [%rd37];
	st.shared.f32 	[%r19+20], %f37;
	@%p11 bra 	$L__BB0_23;
	add.s64 	%rd38, %rd45, %rd3;
	ld.global.nc.f32 	%f38, [%rd38];
	st.shared.f32 	[%r19+24], %f38;
$L__BB0_23:
	@%p12 bra 	$L__BB0_25;
	add.s64 	%rd39, %rd45, %rd2;
	ld.global.nc.f32 	%f39, [%rd39];
	st.shared.f32 	[%r19+28], %f39;
$L__BB0_25:
	bar.sync 	0;
	mov.u32 	%r20, %tid.y;
	mov.u32 	%r21, %tid.x;
	mad.lo.s32 	%r253, %r20, 6, %r21;
	shl.b32 	%r254, %r253, 2;
	mov.u32 	%r255, _ZZ24default_function_kernel0E15pad_temp_shared;
	add.s32 	%r256, %r255, %r254;
	ld.shared.f32 	%f40, [%r256];
	ld.shared.f32 	%f41, [%r256+24];
	ld.shared.f32 	%f42, [%r256+48];
	mov.u32 	%r22, %tid.z;
	mov.u32 	%r257, _ZZ24default_function_kernel0E13kernel_shared;
	mad.lo.s32 	%r258, %r22, 864, %r257;
	ld.shared.f32 	%f43, [%r258];
	ld.shared.f32 	%f44, [%r258+12];
	ld.shared.f32 	%f45, [%r258+24];
	ld.shared.f32 	%f46, [%r258+288];
	ld.shared.f32 	%f47, [%r258+300];
	ld.shared.f32 	%f48, [%r258+312];
	ld.shared.f32 	%f49, [%r258+576];
	ld.shared.f32 	%f50, [%r258+588];
	ld.shared.f32 	%f51, [%r258+600];
	fma.rn.f32 	%f52, %f40, %f43, %f543;
	fma.rn.f32 	%f53, %f40, %f46, %f542;
	fma.rn.f32 	%f54, %f40, %f49, %f541;
	fma.rn.f32 	%f55, %f41, %f44, %f52;
	fma.rn.f32 	%f56, %f41, %f47, %f53;
	fma.rn.f32 	%f57, %f41, %f50, %f54;
	fma.rn.f32 	%f58, %f42, %f45, %f55;
	fma.rn.f32 	%f59, %f42, %f48, %f56;
	fma.rn.f32 	%f60, %f42, %f51, %f57;
	ld.shared.f32 	%f61, [%r256+4];
	ld.shared.f32 	%f62, [%r256+28];
	ld.shared.f32 	%f63, [%r256+52];
	ld.shared.f32 	%f64, [%r258+4];
	ld.shared.f32 	%f65, [%r258+16];
	ld.shared.f32 	%f66, [%r258+28];
	ld.shared.f32 	%f67, [%r258+292];
	ld.shared.f32 	%f68, [%r258+304];
	ld.shared.f32 	%f69, [%r258+316];
	ld.shared.f32 	%f70, [%r258+580];
	ld.shared.f32 	%f71, [%r258+592];
	ld.shared.f32 	%f72, [%r258+604];
	fma.rn.f32 	%f73, %f61, %f64, %f58;
	fma.rn.f32 	%f74, %f61, %f67, %f59;
	fma.rn.f32 	%f75, %f61, %f70, %f60;
	fma.rn.f32 	%f76, %f62, %f65, %f73;
	fma.rn.f32 	%f77, %f62, %f68, %f74;
	fma.rn.f32 	%f78, %f62, %f71, %f75;
	fma.rn.f32 	%f79, %f63, %f66, %f76;
	fma.rn.f32 	%f80, %f63, %f69, %f77;
	fma.rn.f32 	%f81, %f63, %f72, %f78;
	ld.shared.f32 	%f82, [%r256+8];
	ld.shared.f32 	%f83, [%r256+32];
	ld.shared.f32 	%f84, [%r256+56];
	ld.shared.f32 	%f85, [%r258+8];
	ld.shared.f32 	%f86, [%r258+20];
	ld.shared.f32 	%f87, [%r258+32];
	ld.shared.f32 	%f88, [%r258+296];
	ld.shared.f32 	%f89, [%r258+308];
	ld.shared.f32 	%f90, [%r258+320];
	ld.shared.f32 	%f91, [%r258+584];
	ld.shared.f32 	%f92, [%r258+596];
	ld.shared.f32 	%f93, [%r258+608];
	fma.rn.f32 	%f94, %f82, %f85, %f79;
	fma.rn.f32 	%f95, %f82, %f88, %f80;
	fma.rn.f32 	%f96, %f82, %f91, %f81;
	fma.rn.f32 	%f97, %f83, %f86, %f94;
	fma.rn.f32 	%f98, %f83, %f89, %f95;
	fma.rn.f32 	%f99, %f83, %f92, %f96;
	fma.rn.f32 	%f100, %f84, %f87, %f97;
	fma.rn.f32 	%f101, %f84, %f90, %f98;
	fma.rn.f32 	%f102, %f84, %f93, %f99;
	ld.shared.f32 	%f103, [%r256+216];
	ld.shared.f32 	%f104, [%r256+240];
	ld.shared.f32 	%f105, [%r256+264];
	ld.shared.f32 	%f106, [%r258+36];
	ld.shared.f32 	%f107, [%r258+48];
	ld.shared.f32 	%f108, [%r258+60];
	ld.shared.f32 	%f109, [%r258+324];
	ld.shared.f32 	%f110, [%r258+336];
	ld.shared.f32 	%f111, [%r258+348];
	ld.shared.f32 	%f112, [%r258+612];
	ld.shared.f32 	%f113, [%r258+624];
	ld.shared.f32 	%f114, [%r258+636];
	fma.rn.f32 	%f115, %f103, %f106, %f100;
	fma.rn.f32 	%f116, %f103, %f109, %f101;
	fma.rn.f32 	%f117, %f103, %f112, %f102;
	fma.rn.f32 	%f118, %f104, %f107, %f115;
	fma.rn.f32 	%f119, %f104, %f110, %f116;
	fma.rn.f32 	%f120, %f104, %f113, %f117;
	fma.rn.f32 	%f121, %f105, %f108, %f118;
	fma.rn.f32 	%f122, %f105, %f111, %f119;
	fma.rn.f32 	%f123, %f105, %f114, %f120;
	ld.shared.f32 	%f124, [%r256+220];
	ld.shared.f32 	%f125, [%r256+244];
	ld.shared.f32 	%f126, [%r256+268];
	ld.shared.f32 	%f127, [%r258+40];
	ld.shared.f32 	%f128, [%r258+52];
	ld.shared.f32 	%f129, [%r258+64];
	ld.shared.f32 	%f130, [%r258+328];
	ld.shared.f32 	%f131, [%r258+340];
	ld.shared.f32 	%f132, [%r258+352];
	ld.shared.f32 	%f133, [%r258+616];
	ld.shared.f32 	%f134, [%r258+628];
	ld.shared.f32 	%f135, [%r258+640];
	fma.rn.f32 	%f136, %f124, %f127, %f121;
	fma.rn.f32 	%f137, %f124, %f130, %f122;
	fma.rn.f32 	%f138, %f124, %f133, %f123;
	fma.rn.f32 	%f139, %f125, %f128, %f136;
	fma.rn.f32 	%f140, %f125, %f131, %f137;
	fma.rn.f32 	%f141, %f125, %f134, %f138;
	fma.rn.f32 	%f142, %f126, %f129, %f139;
	fma.rn.f32 	%f143, %f126, %f132, %f140;
	fma.rn.f32 	%f144, %f126, %f135, %f141;
	ld.shared.f32 	%f145, [%r256+224];
	ld.shared.f32 	%f146, [%r256+248];
	ld.shared.f32 	%f147, [%r256+272];
	ld.shared.f32 	%f148, [%r258+44];
	ld.shared.f32 	%f149, [%r258+56];
	ld.shared.f32 	%f150, [%r258+68];
	ld.shared.f32 	%f151, [%r258+332];
	ld.shared.f32 	%f152, [%r258+344];
	ld.shared.f32 	%f153, [%r258+356];
	ld.shared.f32 	%f154, [%r258+620];
	ld.shared.f32 	%f155, [%r258+632];
	ld.shared.f32 	%f156, [%r258+644];
	fma.rn.f32 	%f157, %f145, %f148, %f142;
	fma.rn.f32 	%f158, %f145, %f151, %f143;
	fma.rn.f32 	%f159, %f145, %f154, %f144;
	fma.rn.f32 	%f160, %f146, %f149, %f157;
	fma.rn.f32 	%f161, %f146, %f152, %f158;
	fma.rn.f32 	%f162, %f146, %f155, %f159;
	fma.rn.f32 	%f163, %f147, %f150, %f160;
	fma.rn.f32 	%f164, %f147, %f153, %f161;
	fma.rn.f32 	%f165, %f147, %f156, %f162;
	ld.shared.f32 	%f166, [%r256+432];
	ld.shared.f32 	%f167, [%r256+456];
	ld.shared.f32 	%f168, [%r256+480];
	ld.shared.f32 	%f169, [%r258+72];
	ld.shared.f32 	%f170, [%r258+84];
	ld.shared.f32 	%f171, [%r258+96];
	ld.shared.f32 	%f172, [%r258+360];
	ld.shared.f32 	%f173, [%r258+372];
	ld.shared.f32 	%f174, [%r258+384];
	ld.shared.f32 	%f175, [%r258+648];
	ld.shared.f32 	%f176, [%r258+660];
	ld.shared.f32 	%f177, [%r258+672];
	fma.rn.f32 	%f178, %f166, %f169, %f163;
	fma.rn.f32 	%f179, %f166, %f172, %f164;
	fma.rn.f32 	%f180, %f166, %f175, %f165;
	fma.rn.f32 	%f181, %f167, %f170, %f178;
	fma.rn.f32 	%f182, %f167, %f173, %f179;
	fma.rn.f32 	%f183, %f167, %f176, %f180;
	fma.rn.f32 	%f184, %f168, %f171, %f181;
	fma.rn.f32 	%f185, %f168, %f174, %f182;
	fma.rn.f32 	%f186, %f168, %f177, %f183;
	ld.shared.f32 	%f187, [%r256+436];
	ld.shared.f32 	%f188, [%r256+460];
	ld.shared.f32 	%f189, [%r256+484];
	ld.shared.f32 	%f190, [%r258+76];
	ld.shared.f32 	%f191, [%r258+88];
	ld.shared.f32 	%f192, [%r258+100];
	ld.shared.f32 	%f193, [%r258+364];
	ld.shared.f32 	%f194, [%r258+376];
	ld.shared.f32 	%f195, [%r258+388];
	ld.shared.f32 	%f196, [%r258+652];
	ld.shared.f32 	%f197, [%r258+664];
	ld.shared.f32 	%f198, [%r258+676];
	fma.rn.f32 	%f199, %f187, %f190, %f184;
	fma.rn.f32 	%f200, %f187, %f193, %f185;
	fma.rn.f32 	%f201, %f187, %f196, %f186;
	fma.rn.f32 	%f202, %f188, %f191, %f199;
	fma.rn.f32 	%f203, %f188, %f194, %f200;
	fma.rn.f32 	%f204, %f188, %f197, %f201;
	fma.rn.f32 	%f205, %f189, %f192, %f202;
	fma.rn.f32 	%f206, %f189, %f195, %f203;
	fma.rn.f32 	%f207, %f189, %f198, %f204;
	ld.shared.f32 	%f208, [%r256+440];
	ld.shared.f32 	%f209, [%r256+464];
	ld.shared.f32 	%f210, [%r256+488];
	ld.shared.f32 	%f211, [%r258+80];
	ld.shared.f32 	%f212, [%r258+92];
	ld.shared.f32 	%f213, [%r258+104];
	ld.shared.f32 	%f214, [%r258+368];
	ld.shared.f32 	%f215, [%r258+380];
	ld.shared.f32 	%f216, [%r258+392];
	ld.shared.f32 	%f217, [%r258+656];
	ld.shared.f32 	%f218, [%r258+668];
	ld.shared.f32 	%f219, [%r258+680];
	fma.rn.f32 	%f220, %f208, %f211, %f205;
	fma.rn.f32 	%f221, %f208, %f214, %f206;
	fma.rn.f32 	%f222, %f208, %f217, %f207;
	fma.rn.f32 	%f223, %f209, %f212, %f220;
	fma.rn.f32 	%f224, %f209, %f215, %f221;
	fma.rn.f32 	%f225, %f209, %f218, %f222;
	fma.rn.f32 	%f226, %f210, %f213, %f223;
	fma.rn.f32 	%f227, %f210, %f216, %f224;
	fma.rn.f32 	%f228, %f210, %f219, %f225;
	ld.shared.f32 	%f229, [%r256+648];
	ld.shared.f32 	%f230, [%r256+672];
	ld.shared.f32 	%f231, [%r256+696];
	ld.shared.f32 	%f232, [%r258+108];
	ld.shared.f32 	%f233, [%r258+120];
	ld.shared.f32 	%f234, [%r258+132];
	ld.shared.f32 	%f235, [%r258+396];
	ld.shared.f32 	%f236, [%r258+408];
	ld.shared.f32 	%f237, [%r258+420];
	ld.shared.f32 	%f238, [%r258+684];
	ld.shared.f32 	%f239, [%r258+696];
	ld.shared.f32 	%f240, [%r258+708];
	fma.rn.f32 	%f241, %f229, %f232, %f226;
	fma.rn.f32 	%f242, %f229, %f235, %f227;
	fma.rn.f32 	%f243, %f229, %f238, %f228;
	fma.rn.f32 	%f244, %f230, %f233, %f241;
	fma.rn.f32 	%f245, %f230, %f236, %f242;
	fma.rn.f32 	%f246, %f230, %f239, %f243;
	fma.rn.f32 	%f247, %f231, %f234, %f244;
	fma.rn.f32 	%f248, %f231, %f237, %f245;
	fma.rn.f32 	%f249, %f231, %f240, %f246;
	ld.shared.f32 	%f250, [%r256+652];
	ld.shared.f32 	%f251, [%r256+676];
	ld.shared.f32 	%f252, [%r256+700];
	ld.shared.f32 	%f253, [%r258+112];
	ld.shared.f32 	%f254, [%r258+124];
	ld.shared.f32 	%f255, [%r258+136];
	ld.shared.f32 	%f256, [%r258+400];
	ld.shared.f32 	%f257, [%r258+412];
	ld.shared.f32 	%f258, [%r258+424];
	ld.shared.f32 	%f259, [%r258+688];
	ld.shared.f32 	%f260, [%r258+700];
	ld.shared.f32 	%f261, [%r258+712];
	fma.rn.f32 	%f262, %f250, %f253, %f247;
	fma.rn.f32 	%f263, %f250, %f256, %f248;
	fma.rn.f32 	%f264, %f250, %f259, %f249;
	fma.rn.f32 	%f265, %f251, %f254, %f262;
	fma.rn.f32 	%f266, %f251, %f257, %f263;
	fma.rn.f32 	%f267, %f251, %f260, %f264;
	fma.rn.f32 	%f268, %f252, %f255, %f265;
	fma.rn.f32 	%f269, %f252, %f258, %f266;
	fma.rn.f32 	%f270, %f252, %f261, %f267;
	ld.shared.f32 	%f271, [%r256+656];
	ld.shared.f32 	%f272, [%r256+680];
	ld.shared.f32 	%f273, [%r256+704];
	ld.shared.f32 	%f274, [%r258+116];
	ld.shared.f32 	%f275, [%r258+128];
	ld.shared.f32 	%f276, [%r258+140];
	ld.shared.f32 	%f277, [%r258+404];
	ld.shared.f32 	%f278, [%r258+416];
	ld.shared.f32 	%f279, [%r258+428];
	ld.shared.f32 	%f280, [%r258+692];
	ld.shared.f32 	%f281, [%r258+704];
	ld.shared.f32 	%f282, [%r258+716];
	fma.rn.f32 	%f283, %f271, %f274, %f268;
	fma.rn.f32 	%f284, %f271, %f277, %f269;
	fma.rn.f32 	%f285, %f271, %f280, %f270;
	fma.rn.f32 	%f286, %f272, %f275, %f283;
	fma.rn.f32 	%f287, %f272, %f278, %f284;
	fma.rn.f32 	%f288, %f272, %f281, %f285;
	fma.rn.f32 	%f289, %f273, %f276, %f286;
	fma.rn.f32 	%f290, %f273, %f279, %f287;
	fma.rn.f32 	%f291, %f273, %f282, %f288;
	ld.shared.f32 	%f292, [%r256+864];
	ld.shared.f32 	%f293, [%r256+888];
	ld.shared.f32 	%f294, [%r256+912];
	ld.shared.f32 	%f295, [%r258+144];
	ld.shared.f32 	%f296, [%r258+156];
	ld.shared.f32 	%f297, [%r258+168];
	ld.shared.f32 	%f298, [%r258+432];
	ld.shared.f32 	%f299, [%r258+444];
	ld.shared.f32 	%f300, [%r258+456];
	ld.shared.f32 	%f301, [%r258+720];
	ld.shared.f32 	%f302, [%r258+732];
	ld.shared.f32 	%f303, [%r258+744];
	fma.rn.f32 	%f304, %f292, %f295, %f289;
	fma.rn.f32 	%f305, %f292, %f298, %f290;
	fma.rn.f32 	%f306, %f292, %f301, %f291;
	fma.rn.f32 	%f307, %f293, %f296, %f304;
	fma.rn.f32 	%f308, %f293, %f299, %f305;
	fma.rn.f32 	%f309, %f293, %f302, %f306;
	fma.rn.f32 	%f310, %f294, %f297, %f307;
	fma.rn.f32 	%f311, %f294, %f300, %f308;
	fma.rn.f32 	%f312, %f294, %f303, %f309;
	ld.shared.f32 	%f313, [%r256+868];
	ld.shared.f32 	%f314, [%r256+892];
	ld.shared.f32 	%f315, [%r256+916];
	ld.shared.f32 	%f316, [%r258+148];
	ld.shared.f32 	%f317, [%r258+160];
	ld.shared.f32 	%f318, [%r258+172];
	ld.shared.f32 	%f319, [%r258+436];
	ld.shared.f32 	%f320, [%r258+448];
	ld.shared.f32 	%f321, [%r258+460];
	ld.shared.f32 	%f322, [%r258+724];
	ld.shared.f32 	%f323, [%r258+736];
	ld.shared.f32 	%f324, [%r258+748];
	fma.rn.f32 	%f325, %f313, %f316, %f310;
	fma.rn.f32 	%f326, %f313, %f319, %f311;
	fma.rn.f32 	%f327, %f313, %f322, %f312;
	fma.rn.f32 	%f328, %f314, %f317, %f325;
	fma.rn.f32 	%f329, %f314, %f320, %f326;
	fma.rn.f32 	%f330, %f314, %f323, %f327;
	fma.rn.f32 	%f331, %f315, %f318, %f328;
	fma.rn.f32 	%f332, %f315, %f321, %f329;
	fma.rn.f32 	%f333, %f315, %f324, %f330;
	ld.shared.f32 	%f334, [%r256+872];
	ld.shared.f32 	%f335, [%r256+896];
	ld.shared.f32 	%f336, [%r256+920];
	ld.shared.f32 	%f337, [%r258+152];
	ld.shared.f32 	%f338, [%r258+164];
	ld.shared.f32 	%f339, [%r258+176];
	ld.shared.f32 	%f340, [%r258+440];
	ld.shared.f32 	%f341, [%r258+452];
	ld.shared.f32 	%f342, [%r258+464];
	ld.shared.f32 	%f343, [%r258+728];
	ld.shared.f32 	%f344, [%r258+740];
	ld.shared.f32 	%f345, [%r258+752];
	fma.rn.f32 	%f346, %f334, %f337, %f331;
	fma.rn.f32 	%f347, %f334, %f340, %f332;
	fma.rn.f32 	%f348, %f334, %f343, %f333;
	fma.rn.f32 	%f349, %f335, %f338, %f346;
	fma.rn.f32 	%f350, %f335, %f341, %f347;
	fma.rn.f32 	%f351, %f335, %f344, %f348;
	fma.rn.f32 	%f352, %f336, %f339, %f349;
	fma.rn.f32 	%f353, %f336, %f342, %f350;
	fma.rn.f32 	%f354, %f336, %f345, %f351;
	ld.shared.f32 	%f355, [%r256+1080];
	ld.shared.f32 	%f356, [%r256+1104];
	ld.shared.f32 	%f357, [%r256+1128];
	ld.shared.f32 	%f358, [%r258+180];
	ld.shared.f32 	%f359, [%r258+192];
	ld.shared.f32 	%f360, [%r258+204];
	ld.shared.f32 	%f361, [%r258+468];
	ld.shared.f32 	%f362, [%r258+480];
	ld.shared.f32 	%f363, [%r258+492];
	ld.shared.f32 	%f364, [%r258+756];
	ld.shared.f32 	%f365, [%r258+768];
	ld.shared.f32 	%f366, [%r258+780];
	fma.rn.f32 	%f367, %f355, %f358, %f352;
	fma.rn.f32 	%f368, %f355, %f361, %f353;
	fma.rn.f32 	%f369, %f355, %f364, %f354;
	fma.rn.f32 	%f370, %f356, %f359, %f367;
	fma.rn.f32 	%f371, %f356, %f362, %f368;
	fma.rn.f32 	%f372, %f356, %f365, %f369;
	fma.rn.f32 	%f373, %f357, %f360, %f370;
	fma.rn.f32 	%f374, %f357, %f363, %f371;
	fma.rn.f32 	%f375, %f357, %f366, %f372;
	ld.shared.f32 	%f376, [%r256+1084];
	ld.shared.f32 	%f377, [%r256+1108];
	ld.shared.f32 	%f378, [%r256+1132];
	ld.shared.f32 	%f379, [%r258+184];
	ld.shared.f32 	%f380, [%r258+196];
	ld.shared.f32 	%f381, [%r258+208];
	ld.shared.f32 	%f382, [%r258+472];
	ld.shared.f32 	%f383, [%r258+484];
	ld.shared.f32 	%f384, [%r258+496];
	ld.shared.f32 	%f385, [%r258+760];
	ld.shared.f32 	%f386, [%r258+772];
	ld.shared.f32 	%f387, [%r258+784];
	fma.rn.f32 	%f388, %f376, %f379, %f373;
	fma.rn.f32 	%f389, %f376, %f382, %f374;
	fma.rn.f32 	%f390, %f376, %f385, %f375;
	fma.rn.f32 	%f391, %f377, %f380, %f388;
	fma.rn.f32 	%f392, %f377, %f383, %f389;
	fma.rn.f32 	%f393, %f377, %f386, %f390;
	fma.rn.f32 	%f394, %f378, %f381, %f391;
	fma.rn.f32 	%f395, %f378, %f384, %f392;
	fma.rn.f32 	%f396, %f378, %f387, %f393;
	ld.shared.f32 	%f397, [%r256+1088];
	ld.shared.f32 	%f398, [%r256+1112];
	ld.shared.f32 	%f399, [%r256+1136];
	ld.shared.f32 	%f400, [%r258+188];
	ld.shared.f32 	%f401, [%r258+200];
	ld.shared.f32 	%f402, [%r258+212];
	ld.shared.f32 	%f403, [%r258+476];
	ld.shared.f32 	%f404, [%r258+488];
	ld.shared.f32 	%f405, [%r258+500];
	ld.shared.f32 	%f406, [%r258+764];
	ld.shared.f32 	%f407, [%r258+776];
	ld.shared.f32 	%f408, [%r258+788];
	fma.rn.f32 	%f409, %f397, %f400, %f394;
	fma.rn.f32 	%f410, %f397, %f403, %f395;
	fma.rn.f32 	%f411, %f397, %f406, %f396;
	fma.rn.f32 	%f412, %f398, %f401, %f409;
	fma.rn.f32 	%f413, %f398, %f404, %f410;
	fma.rn.f32 	%f414, %f398, %f407, %f411;
	fma.rn.f32 	%f415, %f399, %f402, %f412;
	fma.rn.f32 	%f416, %f399, %f405, %f413;
	fma.rn.f32 	%f417, %f399, %f408, %f414;
	ld.shared.f32 	%f418, [%r256+1296];
	ld.shared.f32 	%f419, [%r256+1320];
	ld.shared.f32 	%f420, [%r256+1344];
	ld.shared.f32 	%f421, [%r258+216];
	ld.shared.f32 	%f422, [%r258+228];
	ld.shared.f32 	%f423, [%r258+240];
	ld.shared.f32 	%f424, [%r258+504];
	ld.shared.f32 	%f425, [%r258+516];
	ld.shared.f32 	%f426, [%r258+528];
	ld.shared.f32 	%f427, [%r258+792];
	ld.shared.f32 	%f428, [%r258+804];
	ld.shared.f32 	%f429, [%r258+816];
	fma.rn.f32 	%f430, %f418, %f421, %f415;
	fma.rn.f32 	%f431, %f418, %f424, %f416;
	fma.rn.f32 	%f432, %f418, %f427, %f417;
	fma.rn.f32 	%f433, %f419, %f422, %f430;
	fma.rn.f32 	%f434, %f419, %f425, %f431;
	fma.rn.f32 	%f435, %f419, %f428, %f432;
	fma.rn.f32 	%f436, %f420, %f423, %f433;
	fma.rn.f32 	%f437, %f420, %f426, %f434;
	fma.rn.f32 	%f438, %f420, %f429, %f435;
	ld.shared.f32 	%f439, [%r256+1300];
	ld.shared.f32 	%f440, [%r256+1324];
	ld.shared.f32 	%f441, [%r256+1348];
	ld.shared.f32 	%f442, [%r258+220];
	ld.shared.f32 	%f443, [%r258+232];
	ld.shared.f32 	%f444, [%r258+244];
	ld.shared.f32 	%f445, [%r258+508];
	ld.shared.f32 	%f446, [%r258+520];
	ld.shared.f32 	%f447, [%r258+532];
	ld.shared.f32 	%f448, [%r258+796];
	ld.shared.f32 	%f449, [%r258+808];
	ld.shared.f32 	%f450, [%r258+820];
	fma.rn.f32 	%f451, %f439, %f442, %f436;
	fma.rn.f32 	%f452, %f439, %f445, %f437;
	fma.rn.f32 	%f453, %f439, %f448, %f438;
	fma.rn.f32 	%f454, %f440, %f443, %f451;
	fma.rn.f32 	%f455, %f440, %f446, %f452;
	fma.rn.f32 	%f456, %f440, %f449, %f453;
	fma.rn.f32 	%f457, %f441, %f444, %f454;
	fma.rn.f32 	%f458, %f441, %f447, %f455;
	fma.rn.f32 	%f459, %f441, %f450, %f456;
	ld.shared.f32 	%f460, [%r256+1304];
	ld.shared.f32 	%f461, [%r256+1328];
	ld.shared.f32 	%f462, [%r256+1352];
	ld.shared.f32 	%f463, [%r258+224];
	ld.shared.f32 	%f464, [%r258+236];
	ld.shared.f32 	%f465, [%r258+248];
	ld.shared.f32 	%f466, [%r258+512];
	ld.shared.f32 	%f467, [%r258+524];
	ld.shared.f32 	%f468, [%r258+536];
	ld.shared.f32 	%f469, [%r258+800];
	ld.shared.f32 	%f470, [%r258+812];
	ld.shared.f32 	%f471, [%r258+824];
	fma.rn.f32 	%f472, %f460, %f463, %f457;
	fma.rn.f32 	%f473, %f460, %f466, %f458;
	fma.rn.f32 	%f474, %f460, %f469, %f459;
	fma.rn.f32 	%f475, %f461, %f464, %f472;
	fma.rn.f32 	%f476, %f461, %f467, %f473;
	fma.rn.f32 	%f477, %f461, %f470, %f474;
	fma.rn.f32 	%f478, %f462, %f465, %f475;
	fma.rn.f32 	%f479, %f462, %f468, %f476;
	fma.rn.f32 	%f480, %f462, %f471, %f477;
	ld.shared.f32 	%f481, [%r256+1512];
	ld.shared.f32 	%f482, [%r256+1536];
	ld.shared.f32 	%f483, [%r256+1560];
	ld.shared.f32 	%f484, [%r258+252];
	ld.shared.f32 	%f485, [%r258+264];
	ld.shared.f32 	%f486, [%r258+276];
	ld.shared.f32 	%f487, [%r258+540];
	ld.shared.f32 	%f488, [%r258+552];
	ld.shared.f32 	%f489, [%r258+564];
	ld.shared.f32 	%f490, [%r258+828];
	ld.shared.f32 	%f491, [%r258+840];
	ld.shared.f32 	%f492, [%r258+852];
	fma.rn.f32 	%f493, %f481, %f484, %f478;
	fma.rn.f32 	%f494, %f481, %f487, %f479;
	fma.rn.f32 	%f495, %f481, %f490, %f480;
	fma.rn.f32 	%f496, %f482, %f485, %f493;
	fma.rn.f32 	%f497, %f482, %f488, %f494;
	fma.rn.f32 	%f498, %f482, %f491, %f495;
	fma.rn.f32 	%f499, %f483, %f486, %f496;
	fma.rn.f32 	%f500, %f483, %f489, %f497;
	fma.rn.f32 	%f501, %f483, %f492, %f498;
	ld.shared.f32 	%f502, [%r256+1516];
	ld.shared.f32 	%f503, [%r256+1540];
	ld.shared.f32 	%f504, [%r256+1564];
	ld.shared.f32 	%f505, [%r258+256];
	ld.shared.f32 	%f506, [%r258+268];
	ld.shared.f32 	%f507, [%r258+280];
	ld.shared.f32 	%f508, [%r258+544];
	ld.shared.f32 	%f509, [%r258+556];
	ld.shared.f32 	%f510, [%r258+568];
	ld.shared.f32 	%f511, [%r258+832];
	ld.shared.f32 	%f512, [%r258+844];
	ld.shared.f32 	%f513, [%r258+856];
	fma.rn.f32 	%f514, %f502, %f505, %f499;
	fma.rn.f32 	%f515, %f502, %f508, %f500;
	fma.rn.f32 	%f516, %f502, %f511, %f501;
	fma.rn.f32 	%f517, %f503, %f506, %f514;
	fma.rn.f32 	%f518, %f503, %f509, %f515;
	fma.rn.f32 	%f519, %f503, %f512, %f516;
	fma.rn.f32 	%f520, %f504, %f507, %f517;
	fma.rn.f32 	%f521, %f504, %f510, %f518;
	fma.rn.f32 	%f522, %f504, %f513, %f519;
	ld.shared.f32 	%f523, [%r256+1520];
	ld.shared.f32 	%f524, [%r256+1544];
	ld.shared.f32 	%f525, [%r256+1568];
	ld.shared.f32 	%f526, [%r258+260];
	ld.shared.f32 	%f527, [%r258+272];
	ld.shared.f32 	%f528, [%r258+284];
	ld.shared.f32 	%f529, [%r258+548];
	ld.shared.f32 	%f530, [%r258+560];
	ld.shared.f32 	%f531, [%r258+572];
	ld.shared.f32 	%f532, [%r258+836];
	ld.shared.f32 	%f533, [%r258+848];
	ld.shared.f32 	%f534, [%r258+860];
	fma.rn.f32 	%f535, %f523, %f526, %f520;
	fma.rn.f32 	%f536, %f523, %f529, %f521;
	fma.rn.f32 	%f537, %f523, %f532, %f522;
	fma.rn.f32 	%f538, %f524, %f527, %f535;
	fma.rn.f32 	%f539, %f524, %f530, %f536;
	fma.rn.f32 	%f540, %f524, %f533, %f537;
	fma.rn.f32 	%f543, %f525, %f528, %f538;
	fma.rn.f32 	%f542, %f525, %f531, %f539;
	fma.rn.f32 	%f541, %f525, %f534, %f540;
	add.s32 	%r276, %r276, 1;
	add.s64 	%rd45, %rd45, 288;
	add.s32 	%r275, %r275, 6272;
	add.s32 	%r274, %r274, 6272;
	add.s32 	%r273, %r273, 6272;
	add.s32 	%r272, %r272, 6272;
	add.s32 	%r271, %r271, 6272;
	add.s32 	%r270, %r270, 6272;
	add.s32 	%r269, %r269, 6272;
	add.s32 	%r268, %r268, 6272;
	setp.ne.s32 	%p88, %r276, 20;
	@%p88 bra 	$L__BB0_1;
	ld.param.u64 	%rd44, [default_function_kernel0_param_2];
	cvta.to.global.u64 	%rd40, %rd44;
	mov.u32 	%r259, %ctaid.z;
	mad.lo.s32 	%r260, %r22, 2352, %r21;
	mad.lo.s32 	%r261, %r259, 4704, %r260;
	mov.u32 	%r262, %ctaid.y;
	mad.lo.s32 	%r263, %r262, 196, %r261;
	mad.lo.s32 	%r264, %r20, 28, %r263;
	mov.u32 	%r265, %ctaid.x;
	shl.b32 	%r266, %r265, 2;
	add.s32 	%r267, %r264, %r266;
	mul.wide.u32 	%rd41, %r267, 4;
	add.s64 	%rd42, %rd40, %rd41;
	st.global.f32 	[%rd42], %f543;
	st.global.f32 	[%rd42+3136], %f542;
	st.global.f32 	[%rd42+6272], %f541;
	ret;

}


// ===== COMPILED SASS (sm_100) =====

	.target	sm_100

	.elftype	@"ET_EXEC"


//--------------------- .note.nv.tkinfo           --------------------------
	.section	.note.nv.tkinfo,"",@"SHT_NOTE"
	.sectionflags	@"SHF_NOTE_NV_TKINFO"
	.tkinfo
        /*0018*/ 	.word	0x00000002
        /*0030*/ 	.string	""
        /*0030*/ 	.string	"ptxas"
        /*0030*/ 	.string	"Cuda compilation tools, release 13.0, V13.0.88"
        /*0030*/ 	.string	"Build cuda_13.0.r13.0/compiler.36424714_0"
        /*0030*/ 	.string	"-arch sm_100 -m 64 "



//--------------------- .note.nv.cuinfo           --------------------------
	.section	.note.nv.cuinfo,"",@"SHT_NOTE"
	.sectionflags	@"SHF_NOTE_NV_CUINFO"
        /*0018*/ 	.short	0x0002
        /*001a*/ 	.short	0x0064
        /*001c*/ 	.short	0x0082
	.zero		2


//--------------------- .nv.info                  --------------------------
	.section	.nv.info,"",@"SHT_CUDA_INFO"
	.align	4


	//----- nvinfo : EIATTR_REGCOUNT
	.align		4
        /*0000*/ 	.byte	0x04, 0x2f
        /*0002*/ 	.short	(.L_1 - .L_0)
	.align		4
.L_0:
        /*0004*/ 	.word	index@(default_function_kernel0)
        /*0008*/ 	.word	0x00000043


	//----- nvinfo : EIATTR_FRAME_SIZE
	.align		4
.L_1:
        /*000c*/ 	.byte	0x04, 0x11
        /*000e*/ 	.short	(.L_3 - .L_2)
	.align		4
.L_2:
        /*0010*/ 	.word	index@(default_function_kernel0)
        /*0014*/ 	.word	0x00000000


	//----- nvinfo : EIATTR_MIN_STACK_SIZE
	.align		4
.L_3:
        /*0018*/ 	.byte	0x04, 0x12
        /*001a*/ 	.short	(.L_5 - .L_4)
	.align		4
.L_4:
        /*001c*/ 	.word	index@(default_function_kernel0)
        /*0020*/ 	.word	0x00000000
.L_5:


//--------------------- .nv.compat                --------------------------
	.section	.nv.compat,"",@"SHT_CUDA_COMPAT_INFO"
	.align	4
        /*0000*/ 	.byte	0x02, 0x09, 0x00, 0x00, 0x02, 0x02, 0x01, 0x00, 0x02, 0x05, 0x05, 0x00, 0x03, 0x07, 0x01, 0x01
        /*0010*/ 	.byte	0x02, 0x03, 0x00, 0x00, 0x02, 0x06, 0x01, 0x00, 0x04, 0x0b, 0x08, 0x00, 0x09, 0x00, 0x00, 0x00
        /*0020*/ 	.byte	0x00, 0x00, 0x00, 0x00


//--------------------- .nv.info.default_function_kernel0 --------------------------
	.section	.nv.info.default_function_kernel0,"",@"SHT_CUDA_INFO"
	.sectionflags	@""
	.align	4


	//----- nvinfo : EIATTR_CUDA_API_VERSION
	.align		4
        /*0000*/ 	.byte	0x04, 0x37
        /*0002*/ 	.short	(.L_7 - .L_6)
.L_6:
        /*0004*/ 	.word	0x00000082


	//----- nvinfo : EIATTR_KPARAM_INFO
	.align		4
.L_7:
        /*0008*/ 	.byte	0x04, 0x17
        /*000a*/ 	.short	(.L_9 - .L_8)
.L_8:
        /*000c*/ 	.word	0x00000000
        /*0010*/ 	.short	0x0002
        /*0012*/ 	.short	0x0010
        /*0014*/ 	.byte	0x00, 0xf5, 0x21, 0x00


	//----- nvinfo : EIATTR_KPARAM_INFO
	.align		4
.L_9:
        /*0018*/ 	.byte	0x04, 0x17
        /*001a*/ 	.short	(.L_11 - .L_10)
.L_10:
        /*001c*/ 	.word	0x00000000
        /*0020*/ 	.short	0x0001
        /*0022*/ 	.short	0x0008
        /*0024*/ 	.byte	0x00, 0xf5, 0x21, 0x00


	//----- nvinfo : EIATTR_KPARAM_INFO
	.align		4
.L_11:
        /*0028*/ 	.byte	0x04, 0x17
        /*002a*/ 	.short	(.L_13 - .L_12)
.L_12:
        /*002c*/ 	.word	0x00000000
        /*0030*/ 	.short	0x0000
        /*0032*/ 	.short	0x0000
        /*0034*/ 	.byte	0x00, 0xf5, 0x21, 0x00


	//----- nvinfo : EIATTR_SPARSE_MMA_MASK
	.align		4
.L_13:
        /*0038*/ 	.byte	0x03, 0x50
        /*003a*/ 	.short	0x0000


	//----- nvinfo : EIATTR_MAXREG_COUNT
	.align		4
        /*003c*/ 	.byte	0x03, 0x1b
        /*003e*/ 	.short	0x00ff


	//----- nvinfo : EIATTR_NUM_BARRIERS
	.align		4
        /*0040*/ 	.byte	0x02, 0x4c
        /*0042*/ 	.byte	0x01
	.zero		1


	//----- nvinfo : EIATTR_MERCURY_ISA_VERSION
	.align		4
        /*0044*/ 	.byte	0x03, 0x5f
        /*0046*/ 	.short	0x0101


	//----- nvinfo : EIATTR_VRC_CTA_INIT_COUNT
	.align		4
        /*0048*/ 	.byte	0x02, 0x4a
	.zero		1
	.zero		1


	//----- nvinfo : EIATTR_EXIT_INSTR_OFFSETS
	.align		4
        /*004c*/ 	.byte	0x04, 0x1c
        /*004e*/ 	.short	(.L_15 - .L_14)


	//   ....[0]....
.L_14:
        /*0050*/ 	.word	0x00003be0


	//----- nvinfo : EIATTR_CRS_STACK_SIZE
	.align		4
.L_15:
        /*0054*/ 	.byte	0x04, 0x1e
        /*0056*/ 	.short	(.L_17 - .L_16)
.L_16:
        /*0058*/ 	.word	0x00000000


	//----- nvinfo : EIATTR_CBANK_PARAM_SIZE
	.align		4
.L_17:
        /*005c*/ 	.byte	0x03, 0x19
        /*005e*/ 	.short	0x0018


	//----- nvinfo : EIATTR_PARAM_CBANK
	.align		4
        /*0060*/ 	.byte	0x04, 0x0a
        /*0062*/ 	.short	(.L_19 - .L_18)
	.align		4
.L_18:
        /*0064*/ 	.word	index@(.nv.constant0.default_function_kernel0)
        /*0068*/ 	.short	0x0380
        /*006a*/ 	.short	0x0018


	//----- nvinfo : EIATTR_SW_WAR
	.align		4
.L_19:
        /*006c*/ 	.byte	0x04, 0x36
        /*006e*/ 	.short	(.L_21 - .L_20)
.L_20:
        /*0070*/ 	.word	0x00000008
.L_21:


//--------------------- .nv.callgraph             --------------------------
	.section	.nv.callgraph,"",@"SHT_CUDA_CALLGRAPH"
	.align	4
	.sectionentsize	8
	.align		4
        /*0000*/ 	.word	0x00000000
	.align		4
        /*0004*/ 	.word	0xffffffff
	.align		4
        /*0008*/ 	.word	0x00000000
	.align		4
        /*000c*/ 	.word	0xfffffffe
	.align		4
        /*0010*/ 	.word	0x00000000
	.align		4
        /*0014*/ 	.word	0xfffffffd
	.align		4
        /*0018*/ 	.word	0x00000000
	.align		4
        /*001c*/ 	.word	0xfffffffc


//--------------------- .text.default_function_kernel0 --------------------------
	.section	.text.default_function_kernel0,"ax",@progbits
	.align	128
        .global         default_function_kernel0
        .type           default_function_kernel0,@function
        .size           default_function_kernel0,(.L_x_10 - default_function_kernel0)
        .other          default_function_kernel0,@"STO_CUDA_ENTRY STV_DEFAULT"
default_function_kernel0:
.text.default_function_kernel0:
[----:B------:R-:W-:Y:S01]  /*0000*/  LDC R1, c[0x0][0x37c] ;  /* 0x0000df00ff017b82 */ /* 0x000fe20000000800 */
[----:B------:R-:W0:Y:S07]  /*0010*/  S2R R32, SR_TID.X ;  /* 0x0000000000207919 */ /* 0x000e2e0000002100 */
[----:B------:R-:W1:Y:S01]  /*0020*/  S2UR UR4, SR_CTAID.X ;  /* 0x00000000000479c3 */ /* 0x000e620000002500 */
[----:B------:R-:W2:Y:S01]  /*0030*/  LDCU UR5, c[0x0][0x388] ;  /* 0x00007100ff0577ac */ /* 0x000ea20008000800 */
[----:B------:R-:W3:Y:S01]  /*0040*/  S2R R19, SR_TID.Y ;  /* 0x0000000000137919 */ /* 0x000ee20000002200 */
[----:B------:R-:W4:Y:S01]  /*0050*/  LDCU.64 UR8, c[0x0][0x358] ;  /* 0x00006b00ff0877ac */ /* 0x000f220008000a00 */
[----:B------:R-:W5:Y:S01]  /*0060*/  S2R R29, SR_TID.Z ;  /* 0x00000000001d7919 */ /* 0x000f620000002300 */
[----:B------:R-:W2:Y:S01]  /*0070*/  S2R R27, SR_CTAID.Y ;  /* 0x00000000001b7919 */ /* 0x000ea20000002600 */
[----:B-1----:R-:W-:Y:S01]  /*0080*/  USHF.L.U32 UR4, UR4, 0x2, URZ ;  /* 0x0000000204047899 */ /* 0x002fe200080006ff */
[----:B0-----:R-:W-:-:S02]  /*0090*/  SHF.L.U32 R42, R32, 0x3, RZ ;  /* 0x00000003202a7819 */ /* 0x001fc400000006ff */
[----:B------:R-:W-:Y:S01]  /*00a0*/  SHF.L.U32 R54, R32, 0x3, RZ ;  /* 0x0000000320367819 */ /* 0x000fe200000006ff */
[C---:B---3--:R-:W-:Y:S02]  /*00b0*/  IMAD R52, R19.reuse, 0x6, R32 ;  /* 0x0000000613347824 */ /* 0x048fe400078e0220 */
[----:B------:R-:W-:Y:S02]  /*00c0*/  IMAD R42, R19, 0x1f, R42 ;  /* 0x0000001f132a7824 */ /* 0x000fe400078e022a */
[C---:B-----5:R-:W-:Y:S02]  /*00d0*/  IMAD R0, R29.reuse, 0x18, RZ ;  /* 0x000000181d007824 */ /* 0x060fe400078e02ff */
[C---:B------:R-:W-:Y:S01]  /*00e0*/  IMAD R3, R29.reuse, 0x24, RZ ;  /* 0x000000241d037824 */ /* 0x040fe200078e02ff */
[C---:B------:R-:W-:Y:S01]  /*00f0*/  IADD3 R31, PT, PT, R42.reuse, 0x7, RZ ;  /* 0x000000072a1f7810 */ /* 0x040fe20007ffe0ff */
[----:B------:R-:W-:Y:S01]  /*0100*/  IMAD R18, R29, 0x48, RZ ;  /* 0x000000481d127824 */ /* 0x000fe200078e02ff */
[C---:B------:R-:W-:Y:S01]  /*0110*/  IADD3 R43, PT, PT, R42.reuse, 0x6, RZ ;  /* 0x000000062a2b7810 */ /* 0x040fe20007ffe0ff */
[C---:B------:R-:W-:Y:S01]  /*0120*/  VIADD R34, R42.reuse, 0x3 ;  /* 0x000000032a227836 */ /* 0x040fe20000000000 */
[----:B------:R-:W-:Y:S01]  /*0130*/  LOP3.LUT R4, R31, 0xffff, RZ, 0xc0, !PT ;  /* 0x0000ffff1f047812 */ /* 0x000fe200078ec0ff */
[C---:B------:R-:W-:Y:S01]  /*0140*/  VIADD R36, R42.reuse, 0x4 ;  /* 0x000000042a247836 */ /* 0x040fe20000000000 */
[----:B------:R-:W-:Y:S01]  /*0150*/  LOP3.LUT R47, R42, 0xffff, RZ, 0xc0, !PT ;  /* 0x0000ffff2a2f7812 */ /* 0x000fe200078ec0ff */
[----:B------:R-:W-:Y:S01]  /*0160*/  IMAD R51, R29, 0xd8, R42 ;  /* 0x000000d81d337824 */ /* 0x000fe200078e022a */
[----:B------:R-:W-:Y:S01]  /*0170*/  SHF.R.U32.HI R2, RZ, 0x1, R4 ;  /* 0x00000001ff027819 */ /* 0x000fe20000011604 */
[----:B------:R-:W-:Y:S01]  /*0180*/  IMAD R5, R4, 0xe38f, RZ ;  /* 0x0000e38f04057824 */ /* 0x000fe200078e02ff */
[----:B------:R-:W-:Y:S01]  /*0190*/  IADD3 R33, PT, PT, R42, 0x1, RZ ;  /* 0x000000012a217810 */ /* 0x000fe20007ffe0ff */
[----:B------:R-:W-:Y:S01]  /*01a0*/  IMAD R4, R4, 0xaaab, RZ ;  /* 0x0000aaab04047824 */ /* 0x000fe200078e02ff */
[----:B------:R-:W-:Y:S01]  /*01b0*/  LOP3.LUT R2, R2, 0xffff, RZ, 0xc0, !PT ;  /* 0x0000ffff02027812 */ /* 0x000fe200078ec0ff */
[----:B------:R-:W-:Y:S01]  /*01c0*/  IMAD R25, R47, 0xaaab, RZ ;  /* 0x0000aaab2f197824 */ /* 0x000fe200078e02ff */
[----:B------:R-:W-:Y:S01]  /*01d0*/  LEA.HI R6, R5, R0, RZ, 0xd ;  /* 0x0000000005067211 */ /* 0x000fe200078f68ff */
[----:B--2---:R-:W-:Y:S01]  /*01e0*/  IMAD R17, R27, 0x7, RZ ;  /* 0x000000071b117824 */ /* 0x004fe200078e02ff */
[----:B------:R-:W-:Y:S01]  /*01f0*/  SHF.R.U32.HI R28, RZ, 0x16, R5 ;  /* 0x00000016ff1c7819 */ /* 0x000fe20000011605 */
[----:B------:R-:W-:Y:S01]  /*0200*/  IMAD R2, R2, 0x97b5, RZ ;  /* 0x000097b502027824 */ /* 0x000fe200078e02ff */
[----:B------:R-:W-:Y:S01]  /*0210*/  LEA.HI R5, R4, R3, RZ, 0xe ;  /* 0x0000000304057211 */ /* 0x000fe200078f70ff */
[----:B------:R-:W-:Y:S01]  /*0220*/  IMAD R19, R19, 0x1f, R54 ;  /* 0x0000001f13137824 */ /* 0x000fe200078e0236 */
[----:B------:R-:W-:Y:S01]  /*0230*/  ISETP.GT.U32.AND P1, PT, R6, 0x2f, PT ;  /* 0x0000002f0600780c */ /* 0x000fe20003f24070 */
[----:B------:R-:W-:Y:S01]  /*0240*/  IMAD R6, R29, 0x3, R28 ;  /* 0x000000031d067824 */ /* 0x000fe200078e021c */
[----:B------:R-:W-:-:S02]  /*0250*/  SHF.R.U32.HI R10, RZ, 0x14, R2 ;  /* 0x00000014ff0a7819 */ /* 0x000fc40000011602 */
[----:B------:R-:W-:Y:S02]  /*0260*/  LEA.HI R2, R4, R18, RZ, 0xf ;  /* 0x0000001204027211 */ /* 0x000fe400078f78ff */
[----:B------:R-:W-:Y:S02]  /*0270*/  ISETP.GT.U32.AND P0, PT, R5, 0x47, PT ;  /* 0x000000470500780c */ /* 0x000fe40003f04070 */
[----:B------:R-:W-:Y:S02]  /*0280*/  LEA R4, R29, R10, 0x2 ;  /* 0x0000000a1d047211 */ /* 0x000fe400078e10ff */
[----:B------:R-:W-:Y:S02]  /*0290*/  ISETP.GT.U32.OR P1, PT, R6, 0x5, P1 ;  /* 0x000000050600780c */ /* 0x000fe40000f24470 */
[----:B------:R-:W-:Y:S02]  /*02a0*/  ISETP.GT.U32.OR P2, PT, R4, 0x7, P0 ;  /* 0x000000070400780c */ /* 0x000fe40000744470 */
[----:B------:R-:W-:-:S02]  /*02b0*/  LOP3.LUT R4, R42, 0xff, RZ, 0xc0, !PT ;  /* 0x000000ff2a047812 */ /* 0x000fc400078ec0ff */
[----:B------:R-:W-:Y:S02]  /*02c0*/  ISETP.GT.U32.OR P3, PT, R2, 0x8f, P1 ;  /* 0x0000008f0200780c */ /* 0x000fe40000f64470 */
[----:B------:R-:W-:Y:S01]  /*02d0*/  IADD3 R2, PT, PT, R42, 0x2, RZ ;  /* 0x000000022a027810 */ /* 0x000fe20007ffe0ff */
[----:B------:R-:W-:Y:S01]  /*02e0*/  IMAD R5, R4, 0xab, RZ ;  /* 0x000000ab04057824 */ /* 0x000fe200078e02ff */
[----:B------:R-:W-:Y:S02]  /*02f0*/  SHF.R.U32.HI R4, RZ, 0x1, R47 ;  /* 0x00000001ff047819 */ /* 0x000fe4000001162f */
[----:B------:R-:W-:Y:S02]  /*0300*/  LOP3.LUT R13, R43, 0xff, RZ, 0xc0, !PT ;  /* 0x000000ff2b0d7812 */ /* 0x000fe400078ec0ff */
[----:B------:R-:W-:Y:S02]  /*0310*/  LOP3.LUT R45, R2, 0xffff, RZ, 0xc0, !PT ;  /* 0x0000ffff022d7812 */ /* 0x000fe400078ec0ff */
[----:B------:R-:W-:-:S02]  /*0320*/  LOP3.LUT R6, R33, 0xff, RZ, 0xc0, !PT ;  /* 0x000000ff21067812 */ /* 0x000fc400078ec0ff */
[----:B------:R-:W-:Y:S01]  /*0330*/  LOP3.LUT R41, R34, 0xffff, RZ, 0xc0, !PT ;  /* 0x0000ffff22297812 */ /* 0x000fe200078ec0ff */
[----:B------:R-:W-:Y:S01]  /*0340*/  IMAD R15, R45, 0xaaab, RZ ;  /* 0x0000aaab2d0f7824 */ /* 0x000fe200078e02ff */
[----:B------:R-:W-:Y:S01]  /*0350*/  LOP3.LUT R7, R4, 0xffff, RZ, 0xc0, !PT ;  /* 0x0000ffff04077812 */ /* 0x000fe200078ec0ff */
[----:B------:R-:W-:Y:S01]  /*0360*/  IMAD R11, R6, 0xab, RZ ;  /* 0x000000ab060b7824 */ /* 0x000fe200078e02ff */
[----:B------:R-:W-:Y:S01]  /*0370*/  SHF.R.U32.HI R8, RZ, 0xa, R5 ;  /* 0x0000000aff087819 */ /* 0x000fe20000011605 */
[----:B------:R-:W-:Y:S01]  /*0380*/  IMAD R5, R13, 0x13, RZ ;  /* 0x000000130d057824 */ /* 0x000fe200078e02ff */
[----:B------:R-:W-:Y:S01]  /*0390*/  LOP3.LUT R35, R31, 0xff, RZ, 0xc0, !PT ;  /* 0x000000ff1f237812 */ /* 0x000fe200078ec0ff */
[----:B------:R-:W-:Y:S01]  /*03a0*/  IMAD R12, R7, 0x97b5, RZ ;  /* 0x000097b5070c7824 */ /* 0x000fe200078e02ff */
[----:B------:R-:W-:Y:S01]  /*03b0*/  SHF.R.U32.HI R6, RZ, 0x1, R41 ;  /* 0x00000001ff067819 */ /* 0x000fe20000011629 */
        /* <DEDUP_REMOVED lines=9> */
[----:B------:R-:W-:-:S02]  /*0450*/  LOP3.LUT R15, R6, 0xffff, RZ, 0xc0, !PT ;  /* 0x0000ffff060f7812 */ /* 0x000fc400078ec0ff */
[----:B------:R-:W-:Y:S02]  /*0460*/  LOP3.LUT R14, R4, 0xffff, RZ, 0xc0, !PT ;  /* 0x0000ffff040e7812 */ /* 0x000fe400078ec0ff */
[----:B------:R-:W-:Y:S01]  /*0470*/  PRMT R21, R8, 0x9910, RZ ;  /* 0x0000991008157816 */ /* 0x000fe200000000ff */
[----:B------:R-:W-:Y:S01]  /*0480*/  IMAD R15, R15, 0x97b5, RZ ;  /* 0x000097b50f0f7824 */ /* 0x000fe200078e02ff */
[----:B------:R-:W-:Y:S01]  /*0490*/  SHF.R.U32.HI R11, RZ, 0xa, R11 ;  /* 0x0000000aff0b7819 */ /* 0x000fe2000001160b */
[----:B------:R-:W-:Y:S01]  /*04a0*/  IMAD R14, R14, 0x97b5, RZ ;  /* 0x000097b50e0e7824 */ /* 0x000fe200078e02ff */
[----:B------:R-:W-:Y:S02]  /*04b0*/  PRMT R8, R16, 0x9910, RZ ;  /* 0x0000991010087816 */ /* 0x000fe400000000ff */
[----:B------:R-:W-:Y:S02]  /*04c0*/  SHF.R.U32.HI R6, RZ, 0x12, R20 ;  /* 0x00000012ff067819 */ /* 0x000fe40000011614 */
[----:B------:R-:W-:-:S02]  /*04d0*/  SHF.R.U32.HI R9, RZ, 0xa, R9 ;  /* 0x0000000aff097819 */ /* 0x000fc40000011609 */
[----:B------:R-:W-:Y:S02]  /*04e0*/  SHF.R.U32.HI R4, RZ, 0x14, R12 ;  /* 0x00000014ff047819 */ /* 0x000fe4000001160c */
[----:B------:R-:W-:Y:S01]  /*04f0*/  PRMT R20, R5, 0x9910, RZ ;  /* 0x0000991005147816 */ /* 0x000fe200000000ff */
[----:B------:R-:W-:Y:S01]  /*0500*/  IMAD R5, R8, 0x6, RZ ;  /* 0x0000000608057824 */ /* 0x000fe200078e02ff */
[----:B------:R-:W-:Y:S02]  /*0510*/  MOV R12, R21 ;  /* 0x00000015000c7202 */ /* 0x000fe40000000f00 */
[----:B------:R-:W-:Y:S02]  /*0520*/  PRMT R23, R11, 0x9910, RZ ;  /* 0x000099100b177816 */ /* 0x000fe400000000ff */
[----:B------:R-:W-:Y:S01]  /*0530*/  PRMT R7, R7, 0x9910, RZ ;  /* 0x0000991007077816 */ /* 0x000fe200000000ff */
[----:B------:R-:W-:Y:S01]  /*0540*/  IMAD R8, R12, 0x6, RZ ;  /* 0x000000060c087824 */ /* 0x000fe200078e02ff */
[----:B------:R-:W-:-:S02]  /*0550*/  PRMT R21, R6, 0x9910, RZ ;  /* 0x0000991006157816 */ /* 0x000fc400000000ff */
[----:B------:R-:W-:Y:S01]  /*0560*/  PRMT R22, R9, 0x9910, RZ ;  /* 0x0000991009167816 */ /* 0x000fe200000000ff */
[----:B------:R-:W-:Y:S01]  /*0570*/  IMAD R7, R7, 0x36, RZ ;  /* 0x0000003607077824 */ /* 0x000fe200078e02ff */
[----:B------:R-:W-:Y:S02]  /*0580*/  MOV R9, R20 ;  /* 0x0000001400097202 */ /* 0x000fe40000000f00 */
[----:B------:R-:W-:Y:S02]  /*0590*/  SHF.R.U32.HI R6, RZ, 0x14, R15 ;  /* 0x00000014ff067819 */ /* 0x000fe4000001160f */
[----:B------:R-:W-:Y:S02]  /*05a0*/  PRMT R11, R4, 0x9910, RZ ;  /* 0x00009910040b7816 */ /* 0x000fe400000000ff */
[----:B------:R-:W-:Y:S02]  /*05b0*/  MOV R15, R23 ;  /* 0x00000017000f7202 */ /* 0x000fe40000000f00 */
[----:B------:R-:W-:Y:S01]  /*05c0*/  SHF.R.U32.HI R4, RZ, 0x14, R14 ;  /* 0x00000014ff047819 */ /* 0x000fe2000001160e */
[----:B------:R-:W-:Y:S01]  /*05d0*/  IMAD.MOV.U32 R14, RZ, RZ, R22 ;  /* 0x000000ffff0e7224 */ /* 0x000fe200078e0016 */
[----:B------:R-:W-:Y:S01]  /*05e0*/  IADD3 R20, PT, PT, RZ, -R5, RZ ;  /* 0x80000005ff147210 */ /* 0x000fe20007ffe0ff */
[----:B------:R-:W-:Y:S01]  /*05f0*/  IMAD R5, R9, 0x6, RZ ;  /* 0x0000000609057824 */ /* 0x000fe200078e02ff */
[----:B------:R-:W-:Y:S01]  /*0600*/  MOV R12, R21 ;  /* 0x00000015000c7202 */ /* 0x000fe20000000f00 */
[----:B------:R-:W-:Y:S01]  /*0610*/  IMAD R9, R15, 0x6, RZ ;  /* 0x000000060f097824 */ /* 0x000fe200078e02ff */
[----:B------:R-:W-:Y:S01]  /*0620*/  PRMT R21, R4, 0x9910, RZ ;  /* 0x0000991004157816 */ /* 0x000fe200000000ff */
[----:B------:R-:W-:Y:S01]  /*0630*/  IMAD R4, R11, 0x36, RZ ;  /* 0x000000360b047824 */ /* 0x000fe200078e02ff */
[----:B------:R-:W-:Y:S01]  /*0640*/  IADD3 R23, PT, PT, RZ, -R8, RZ ;  /* 0x80000008ff177210 */ /* 0x000fe20007ffe0ff */
[----:B------:R-:W-:Y:S01]  /*0650*/  IMAD R8, R14, 0x36, RZ ;  /* 0x000000360e087824 */ /* 0x000fe200078e02ff */
[----:B------:R-:W-:Y:S01]  /*0660*/  PRMT R15, R20, 0x7710, RZ ;  /* 0x00007710140f7816 */ /* 0x000fe200000000ff */
[----:B------:R-:W-:Y:S01]  /*0670*/  IMAD.MOV R5, RZ, RZ, -R5 ;  /* 0x000000ffff057224 */ /* 0x000fe200078e0a05 */
[----:B------:R-:W-:Y:S01]  /*0680*/  PRMT R22, R6, 0x9910, RZ ;  /* 0x0000991006167816 */ /* 0x000fe200000000ff */
[----:B------:R-:W-:Y:S01]  /*0690*/  IMAD R6, R12, 0x6, RZ ;  /* 0x000000060c067824 */ /* 0x000fe200078e02ff */
[----:B------:R-:W-:-:S02]  /*06a0*/  IADD3 R14, PT, PT, RZ, -R7, RZ ;  /* 0x80000007ff0e7210 */ /* 0x000fc40007ffe0ff */
[----:B------:R-:W-:Y:S02]  /*06b0*/  MOV R7, R21 ;  /* 0x0000001500077202 */ /* 0x000fe40000000f00 */
[----:B------:R-:W-:Y:S02]  /*06c0*/  IADD3 R21, PT, PT, RZ, -R9, RZ ;  /* 0x80000009ff157210 */ /* 0x000fe40007ffe0ff */
[----:B------:R-:W-:Y:S01]  /*06d0*/  IADD3 R9, PT, PT, R42, R15, RZ ;  /* 0x0000000f2a097210 */ /* 0x000fe20007ffe0ff */
[----:B------:R-:W-:Y:S01]  /*06e0*/  IMAD.MOV R15, RZ, RZ, -R4 ;  /* 0x000000ffff0f7224 */ /* 0x000fe200078e0a04 */
[----:B------:R-:W-:Y:S01]  /*06f0*/  MOV R11, R22 ;  /* 0x00000016000b7202 */ /* 0x000fe20000000f00 */
[----:B------:R-:W-:Y:S01]  /*0700*/  IMAD R4, R7, 0x36, RZ ;  /* 0x0000003607047824 */ /* 0x000fe200078e02ff */
[----:B------:R-:W-:Y:S02]  /*0710*/  IADD3 R12, PT, PT, RZ, -R6, RZ ;  /* 0x80000006ff0c7210 */ /* 0x000fe40007ffe0ff */
[----:B------:R-:W-:Y:S01]  /*0720*/  IADD3 R20, PT, PT, RZ, -R8, RZ ;  /* 0x80000008ff147210 */ /* 0x000fe20007ffe0ff */
[----:B------:R-:W-:Y:S01]  /*0730*/  IMAD R6, R11, 0x36, RZ ;  /* 0x000000360b067824 */ /* 0x000fe200078e02ff */
[----:B------:R-:W-:-:S02]  /*0740*/  PRMT R15, R15, 0x7710, RZ ;  /* 0x000077100f0f7816 */ /* 0x000fc400000000ff */
[----:B------:R-:W-:Y:S02]  /*0750*/  PRMT R11, R12, 0x7710, RZ ;  /* 0x000077100c0b7816 */ /* 0x000fe400000000ff */
[----:B------:R-:W-:Y:S02]  /*0760*/  PRMT R12, R20, 0x7710, RZ ;  /* 0x00007710140c7816 */ /* 0x000fe400000000ff */
[----:B------:R-:W-:Y:S02]  /*0770*/  IADD3 R20, PT, PT, RZ, -R4, RZ ;  /* 0x80000004ff147210 */ /* 0x000fe40007ffe0ff */
[----:B------:R-:W-:Y:S02]  /*0780*/  IADD3 R4, PT, PT, R42, R15, RZ ;  /* 0x0000000f2a047210 */ /* 0x000fe40007ffe0ff */
[----:B------:R-:W-:Y:S02]  /*0790*/  PRMT R8, R14, 0x7710, RZ ;  /* 0x000077100e087816 */ /* 0x000fe400000000ff */
[----:B------:R-:W-:-:S02]  /*07a0*/  LOP3.LUT R4, R4, 0xff, RZ, 0xc0, !PT ;  /* 0x000000ff04047812 */ /* 0x000fc400078ec0ff */
[----:B------:R-:W-:Y:S01]  /*07b0*/  IADD3 R7, PT, PT, R43, R8, RZ ;  /* 0x000000082b077210 */ /* 0x000fe20007ffe0ff */
[----:B------:R-:W-:Y:S01]  /*07c0*/  IMAD.IADD R8, R34, 0x1, R11 ;  /* 0x0000000122087824 */ /* 0x000fe200078e020b */
[----:B------:R-:W-:Y:S01]  /*07d0*/  IADD3 R6, PT, PT, RZ, -R6, RZ ;  /* 0x80000006ff067210 */ /* 0x000fe20007ffe0ff */
[----:B------:R-:W-:Y:S01]  /*07e0*/  IMAD R4, R4, 0xab, RZ ;  /* 0x000000ab04047824 */ /* 0x000fe200078e02ff */
[----:B------:R-:W-:Y:S02]  /*07f0*/  PRMT R15, R20, 0x7710, RZ ;  /* 0x00007710140f7816 */ /* 0x000fe400000000ff */
[----:B------:R-:W-:Y:S02]  /*0800*/  LOP3.LUT R39, R36, 0xffff, RZ, 0xc0, !PT ;  /* 0x0000ffff24277812 */ /* 0x000fe400078ec0ff */
[----:B------:R-:W-:Y:S02]  /*0810*/  LOP3.LUT R7, R7, 0xff, RZ, 0xc0, !PT ;  /* 0x000000ff07077812 */ /* 0x000fe400078ec0ff */
[----:B------:R-:W-:-:S02]  /*0820*/  PRMT R37, R6, 0x7710, RZ ;  /* 0x0000771006257816 */ /* 0x000fc400000000ff */
[----:B------:R-:W-:Y:S01]  /*0830*/  SHF.R.U32.HI R20, RZ, 0xa, R4 ;  /* 0x0000000aff147819 */ /* 0x000fe20000011604 */
[----:B------:R-:W-:Y:S01]  /*0840*/  IMAD R26, R7, 0x2b, RZ ;  /* 0x0000002b071a7824 */ /* 0x000fe200078e02ff */
[----:B------:R-:W-:Y:S02]  /*0850*/  IADD3 R6, PT, PT, R2, R15, RZ ;  /* 0x0000000f02067210 */ /* 0x000fe40007ffe0ff */
[----:B------:R-:W-:Y:S02]  /*0860*/  SHF.R.U32.HI R4, RZ, 0x1, R39 ;  /* 0x00000001ff047819 */ /* 0x000fe40000011627 */
[----:B------:R-:W-:Y:S02]  /*0870*/  IADD3 R11, PT, PT, R31, R12, RZ ;  /* 0x0000000c1f0b7210 */ /* 0x000fe40007ffe0ff */
[----:B------:R-:W-:Y:S02]  /*0880*/  IADD3 R7, PT, PT, R34, R37, RZ ;  /* 0x0000002522077210 */ /* 0x000fe40007ffe0ff */
[----:B------:R-:W-:-:S02]  /*0890*/  LOP3.LUT R6, R6, 0xff, RZ, 0xc0, !PT ;  /* 0x000000ff06067812 */ /* 0x000fc400078ec0ff */
[----:B------:R-:W-:Y:S02]  /*08a0*/  LOP3.LUT R4, R4, 0xffff, RZ, 0xc0, !PT ;  /* 0x0000ffff04047812 */ /* 0x000fe400078ec0ff */
[----:B------:R-:W-:Y:S01]  /*08b0*/  LOP3.LUT R11, R11, 0xff, RZ, 0xc0, !PT ;  /* 0x000000ff0b0b7812 */ /* 0x000fe200078ec0ff */
[----:B------:R-:W-:Y:S01]  /*08c0*/  IMAD R6, R6, 0xab, RZ ;  /* 0x000000ab06067824 */ /* 0x000fe200078e02ff */
[----:B------:R-:W-:Y:S01]  /*08d0*/  LOP3.LUT R7, R7, 0xff, RZ, 0xc0, !PT ;  /* 0x000000ff07077812 */ /* 0x000fe200078ec0ff */
[----:B------:R-:W-:Y:S01]  /*08e0*/  IMAD R4, R4, 0x97b5, RZ ;  /* 0x000097b504047824 */ /* 0x000fe200078e02ff */
[----:B------:R-:W-:Y:S01]  /*08f0*/  IADD3 R30, PT, PT, R42, 0x5, RZ ;  /* 0x000000052a1e7810 */ /* 0x000fe20007ffe0ff */
[----:B------:R-:W-:Y:S01]  /*0900*/  IMAD R11, R11, 0x2b, RZ ;  /* 0x0000002b0b0b7824 */ /* 0x000fe200078e02ff */
[----:B------:R-:W-:Y:S01]  /*0910*/  SHF.R.U32.HI R12, RZ, 0xa, R6 ;  /* 0x0000000aff0c7819 */ /* 0x000fe20000011606 */
[----:B------:R-:W-:Y:S01]  /*0920*/  IMAD R7, R7, 0xab, RZ ;  /* 0x000000ab07077824 */ /* 0x000fe200078e02ff */
[----:B------:R-:W-:Y:S01]  /*0930*/  SHF.R.U32.HI R4, RZ, 0x14, R4 ;  /* 0x00000014ff047819 */ /* 0x000fe20000011604 */
[----:B------:R-:W-:Y:S01]  /*0940*/  IMAD R6, R39, 0xaaab, RZ ;  /* 0x0000aaab27067824 */ /* 0x000fe200078e02ff */
[----:B------:R-:W-:-:S02]  /*0950*/  SHF.R.U32.HI R22, RZ, 0x8, R11 ;  /* 0x00000008ff167819 */ /* 0x000fc4000001160b */
[----:B------:R-:W-:Y:S02]  /*0960*/  SHF.R.U32.HI R11, RZ, 0xa, R7 ;  /* 0x0000000aff0b7819 */ /* 0x000fe40000011607 */
[----:B------:R-:W-:Y:S02]  /*0970*/  PRMT R7, R4, 0x9910, RZ ;  /* 0x0000991004077816 */ /* 0x000fe400000000ff */
[----:B------:R-:W-:Y:S02]  /*0980*/  SHF.R.U32.HI R4, RZ, 0x12, R6 ;  /* 0x00000012ff047819 */ /* 0x000fe40000011606 */
[----:B------:R-:W-:Y:S02]  /*0990*/  MOV R6, R7 ;  /* 0x0000000700067202 */ /* 0x000fe40000000f00 */
[----:B------:R-:W-:Y:S02]  /*09a0*/  PRMT R7, R4, 0x9910, RZ ;  /* 0x0000991004077816 */ /* 0x000fe400000000ff */
[----:B------:R-:W-:Y:S01]  /*09b0*/  PRMT R14, R21, 0x7710, RZ ;  /* 0x00007710150e7816 */ /* 0x000fe200000000ff */
[----:B------:R-:W-:Y:S01]  /*09c0*/  IMAD R4, R6, 0x36, RZ ;  /* 0x0000003606047824 */ /* 0x000fe200078e02ff */
[----:B------:R-:W-:-:S02]  /*09d0*/  MOV R6, R7 ;  /* 0x0000000700067202 */ /* 0x000fc40000000f00 */
[----:B------:R-:W-:Y:S02]  /*09e0*/  LOP3.LUT R37, R30, 0xffff, RZ, 0xc0, !PT ;  /* 0x0000ffff1e257812 */ /* 0x000fe400078ec0ff */
[----:B------:R-:W-:Y:S01]  /*09f0*/  IADD3 R7, PT, PT, RZ, -R4, RZ ;  /* 0x80000004ff077210 */ /* 0x000fe20007ffe0ff */
[----:B------:R-:W-:Y:S01]  /*0a00*/  IMAD R4, R6, 0x6, RZ ;  /* 0x0000000606047824 */ /* 0x000fe200078e02ff */
[----:B------:R-:W-:Y:S02]  /*0a10*/  IADD3 R21, PT, PT, R33, R14, RZ ;  /* 0x0000000e21157210 */ /* 0x000fe40007ffe0ff */
[----:B------:R-:W-:Y:S02]  /*0a20*/  PRMT R7, R7, 0x7710, RZ ;  /* 0x0000771007077816 */ /* 0x000fe400000000ff */
[----:B------:R-:W-:Y:S02]  /*0a30*/  IADD3 R6, PT, PT, RZ, -R4, RZ ;  /* 0x80000004ff067210 */ /* 0x000fe40007ffe0ff */
[----:B------:R-:W-:-:S02]  /*0a40*/  IADD3 R4, PT, PT, R36, R7, RZ ;  /* 0x0000000724047210 */ /* 0x000fc40007ffe0ff */
[----:B------:R-:W-:Y:S02]  /*0a50*/  PRMT R7, R6, 0x7710, RZ ;  /* 0x0000771006077816 */ /* 0x000fe400000000ff */
[----:B------:R-:W-:Y:S02]  /*0a60*/  LOP3.LUT R4, R4, 0xff, RZ, 0xc0, !PT ;  /* 0x000000ff04047812 */ /* 0x000fe400078ec0ff */
[----:B------:R-:W-:Y:S01]  /*0a70*/  LOP3.LUT R38, R33, 0xffff, RZ, 0xc0, !PT ;  /* 0x0000ffff21267812 */ /* 0x000fe200078ec0ff */
[----:B------:R-:W-:Y:S01]  /*0a80*/  IMAD.IADD R6, R36, 0x1, R7 ;  /* 0x0000000124067824 */ /* 0x000fe200078e0207 */
[----:B------:R-:W-:Y:S01]  /*0a90*/  ISETP.GT.U32.AND P0, PT, R42, 0xd0, PT ;  /* 0x000000d02a00780c */ /* 0x000fe20003f04070 */
[----:B------:R-:W-:Y:S01]  /*0aa0*/  IMAD R14, R4, 0xab, RZ ;  /* 0x000000ab040e7824 */ /* 0x000fe200078e02ff */
[----:B------:R-:W-:Y:S01]  /*0ab0*/  PRMT R23, R23, 0x7710, RZ ;  /* 0x0000771017177816 */ /* 0x000fe200000000ff */
[----:B------:R-:W-:Y:S01]  /*0ac0*/  IMAD R7, R37, 0xaaab, RZ ;  /* 0x0000aaab25077824 */ /* 0x000fe200078e02ff */
[----:B------:R-:W-:Y:S01]  /*0ad0*/  LOP3.LUT R4, R6, 0xffff, RZ, 0xc0, !PT ;  /* 0x0000ffff06047812 */ /* 0x000fe200078ec0ff */
[----:B------:R-:W-:Y:S01]  /*0ae0*/  IMAD R24, R38, 0xaaab, RZ ;  /* 0x0000aaab26187824 */ /* 0x000fe200078e02ff */
[----:B------:R-:W-:-:S02]  /*0af0*/  SHF.R.U32.HI R6, RZ, 0x1, R37 ;  /* 0x00000001ff067819 */ /* 0x000fc40000011625 */
[----:B------:R-:W-:Y:S02]  /*0b00*/  ISETP.GT.U32.OR P1, PT, R32, 0x2, P0 ;  /* 0x000000022000780c */ /* 0x000fe40000724470 */
[----:B------:R-:W-:Y:S02]  /*0b10*/  LOP3.LUT R6, R6, 0xffff, RZ, 0xc0, !PT ;  /* 0x0000ffff06067812 */ /* 0x000fe400078ec0ff */
[----:B------:R-:W-:Y:S02]  /*0b20*/  ISETP.GT.U32.OR P0, PT, R51, 0x1a8, P3 ;  /* 0x000001a83300780c */ /* 0x000fe40001f04470 */
[----:B------:R-:W-:Y:S01]  /*0b30*/  IADD3 R23, PT, PT, R42, R23, RZ ;  /* 0x000000172a177210 */ /* 0x000fe20007ffe0ff */
[----:B------:R-:W-:Y:S01]  /*0b40*/  IMAD R6, R6, 0x97b5, RZ ;  /* 0x000097b506067824 */ /* 0x000fe200078e02ff */
[----:B------:R-:W-:Y:S02]  /*0b50*/  PRMT R5, R5, 0x7710, RZ ;  /* 0x0000771005057816 */ /* 0x000fe400000000ff */
[----:B------:R-:W-:-:S02]  /*0b60*/  PLOP3.LUT P0, PT, P0, P1, PT, 0xf8, 0x8f ;  /* 0x00000000008f781c */ /* 0x000fc40000703f70 */
[----:B------:R-:W-:Y:S02]  /*0b70*/  SHF.R.U32.HI R6, RZ, 0x14, R6 ;  /* 0x00000014ff067819 */ /* 0x000fe40000011606 */
[----:B------:R-:W-:Y:S02]  /*0b80*/  ISETP.GT.U32.OR P2, PT, R51, 0x1a8, P2 ;  /* 0x000001a83300780c */ /* 0x000fe40001744470 */
[----:B------:R-:W-:Y:S02]  /*0b90*/  PRMT R15, R6, 0x9910, RZ ;  /* 0x00009910060f7816 */ /* 0x000fe400000000ff */
[----:B------:R-:W-:Y:S02]  /*0ba0*/  SHF.R.U32.HI R6, RZ, 0x12, R7 ;  /* 0x00000012ff067819 */ /* 0x000fe40000011607 */
[----:B------:R-:W-:Y:S02]  /*0bb0*/  MOV R7, R15 ;  /* 0x0000000f00077202 */ /* 0x000fe40000000f00 */
[----:B------:R-:W-:-:S02]  /*0bc0*/  PRMT R15, R6, 0x9910, RZ ;  /* 0x00009910060f7816 */ /* 0x000fc400000000ff */
[----:B------:R-:W-:Y:S01]  /*0bd0*/  LOP3.LUT R23, R23, 0xff, RZ, 0xc0, !PT ;  /* 0x000000ff17177812 */ /* 0x000fe200078ec0ff */
[----:B------:R-:W-:Y:S01]  /*0be0*/  IMAD R6, R7, 0x36, RZ ;  /* 0x0000003607067824 */ /* 0x000fe200078e02ff */
[----:B------:R-:W-:Y:S02]  /*0bf0*/  MOV R7, R15 ;  /* 0x0000000f00077202 */ /* 0x000fe40000000f00 */
[----:B------:R-:W-:Y:S02]  /*0c00*/  SHF.R.U32.HI R26, RZ, 0x8, R26 ;  /* 0x00000008ff1a7819 */ /* 0x000fe4000001161a */
[----:B------:R-:W-:Y:S01]  /*0c10*/  IADD3 R15, PT, PT, RZ, -R6, RZ ;  /* 0x80000006ff0f7210 */ /* 0x000fe20007ffe0ff */
[----:B------:R-:W-:Y:S01]  /*0c20*/  IMAD R6, R7, 0x6, RZ ;  /* 0x0000000607067824 */ /* 0x000fe200078e02ff */
[----:B------:R-:W-:Y:S02]  /*0c30*/  IADD3 R5, PT, PT, R2, R5, RZ ;  /* 0x0000000502057210 */ /* 0x000fe40007ffe0ff */
[----:B------:R-:W-:-:S02]  /*0c40*/  PRMT R7, R15, 0x7710, RZ ;  /* 0x000077100f077816 */ /* 0x000fc400000000ff */
[----:B------:R-:W-:Y:S02]  /*0c50*/  IADD3 R15, PT, PT, RZ, -R6, RZ ;  /* 0x80000006ff0f7210 */ /* 0x000fe40007ffe0ff */
[----:B------:R-:W-:Y:S01]  /*0c60*/  P2R R44, PR, RZ, 0x1 ;  /* 0x00000001ff2c7803 */ /* 0x000fe20000000000 */
[----:B------:R-:W-:Y:S01]  /*0c70*/  IMAD.IADD R6, R30, 0x1, R7 ;  /* 0x000000011e067824 */ /* 0x000fe200078e0207 */
[----:B------:R-:W-:Y:S02]  /*0c80*/  PRMT R7, R15, 0x7710, RZ ;  /* 0x000077100f077816 */ /* 0x000fe400000000ff */
[----:B------:R-:W-:Y:S02]  /*0c90*/  PLOP3.LUT P0, PT, P2, P1, PT, 0xf8, 0x8f ;  /* 0x00000000008f781c */ /* 0x000fe40001703f70 */
[----:B------:R-:W-:Y:S02]  /*0ca0*/  LOP3.LUT R6, R6, 0xff, RZ, 0xc0, !PT ;  /* 0x000000ff06067812 */ /* 0x000fe400078ec0ff */
[----:B------:R-:W-:-:S02]  /*0cb0*/  IADD3 R7, PT, PT, R30, R7, RZ ;  /* 0x000000071e077210 */ /* 0x000fc40007ffe0ff */
[----:B------:R-:W-:Y:S01]  /*0cc0*/  LOP3.LUT P1, RZ, R23, UR4, RZ, 0xfc, !PT ;  /* 0x0000000417ff7c12 */ /* 0x000fe2000f82fcff */
[----:B------:R-:W-:Y:S01]  /*0cd0*/  IMAD R15, R6, 0xab, RZ ;  /* 0x000000ab060f7824 */ /* 0x000fe200078e02ff */
[----:B------:R-:W-:Y:S02]  /*0ce0*/  LOP3.LUT R6, R7, 0xffff, RZ, 0xc0, !PT ;  /* 0x0000ffff07067812 */ /* 0x000fe400078ec0ff */
[----:B------:R-:W-:Y:S01]  /*0cf0*/  SHF.R.U32.HI R7, RZ, 0x1, R38 ;  /* 0x00000001ff077819 */ /* 0x000fe20000011626 */
[----:B------:R-:W-:Y:S01]  /*0d00*/  IMAD R38, R38, 0xe38f, RZ ;  /* 0x0000e38f26267824 */ /* 0x000fe200078e02ff */
[----:B------:R-:W-:Y:S02]  /*0d10*/  LOP3.LUT P4, RZ, R17, R26, RZ, 0xfc, !PT ;  /* 0x0000001a11ff7212 */ /* 0x000fe4000788fcff */
[----:B------:R-:W-:Y:S02]  /*0d20*/  LOP3.LUT R7, R7, 0xffff, RZ, 0xc0, !PT ;  /* 0x0000ffff07077812 */ /* 0x000fe400078ec0ff */
[----:B------:R-:W-:-:S02]  /*0d30*/  LOP3.LUT R9, R9, 0xffff, RZ, 0xc0, !PT ;  /* 0x0000ffff09097812 */ /* 0x000fc400078ec0ff */
[----:B------:R-:W-:Y:S01]  /*0d40*/  LOP3.LUT R5, R5, 0xffff, RZ, 0xc0, !PT ;  /* 0x0000ffff05057812 */ /* 0x000fe200078ec0ff */
[----:B------:R-:W-:Y:S01]  /*0d50*/  IMAD R7, R7, 0x97b5, RZ ;  /* 0x000097b507077824 */ /* 0x000fe200078e02ff */
[----:B------:R-:W-:Y:S02]  /*0d60*/  PLOP3.LUT P4, PT, P4, P1, PT, 0x2f, 0xf2 ;  /* 0x0000000000f2781c */ /* 0x000fe40002782577 */
[----:B------:R-:W-:Y:S02]  /*0d70*/  LOP3.LUT P2, RZ, R9, UR4, RZ, 0xfc, !PT ;  /* 0x0000000409ff7c12 */ /* 0x000fe4000f84fcff */
[----:B------:R-:W-:Y:S02]  /*0d80*/  SHF.R.U32.HI R7, RZ, 0x14, R7 ;  /* 0x00000014ff077819 */ /* 0x000fe40000011607 */
[----:B------:R-:W-:Y:S02]  /*0d90*/  LOP3.LUT P3, RZ, R17, R20, RZ, 0xfc, !PT ;  /* 0x0000001411ff7212 */ /* 0x000fe4000786fcff */
[----:B------:R-:W-:-:S02]  /*0da0*/  PRMT R40, R7, 0x9910, RZ ;  /* 0x0000991007287816 */ /* 0x000fc400000000ff */
[----:B------:R-:W-:Y:S02]  /*0db0*/  SHF.R.U32.HI R7, RZ, 0x12, R24 ;  /* 0x00000012ff077819 */ /* 0x000fe40000011618 */
[----:B------:R-:W-:Y:S02]  /*0dc0*/  MOV R24, R40 ;  /* 0x0000002800187202 */ /* 0x000fe40000000f00 */
[----:B------:R-:W-:Y:S02]  /*0dd0*/  PRMT R40, R7, 0x9910, RZ ;  /* 0x0000991007287816 */ /* 0x000fe400000000ff */
[----:B------:R-:W-:Y:S01]  /*0de0*/  LOP3.LUT P1, RZ, R5, UR4, RZ, 0xfc, !PT ;  /* 0x0000000405ff7c12 */ /* 0x000fe2000f82fcff */
[----:B------:R-:W-:Y:S01]  /*0df0*/  IMAD R7, R24, 0x36, RZ ;  /* 0x0000003618077824 */ /* 0x000fe200078e02ff */
[----:B------:R-:W-:Y:S02]  /*0e00*/  MOV R24, R40 ;  /* 0x0000002800187202 */ /* 0x000fe40000000f00 */
[----:B------:R-:W-:-:S02]  /*0e10*/  LOP3.LUT P5, RZ, R17, R12, RZ, 0xfc, !PT ;  /* 0x0000000c11ff7212 */ /* 0x000fc400078afcff */
[----:B------:R-:W-:Y:S01]  /*0e20*/  IADD3 R40, PT, PT, RZ, -R7, RZ ;  /* 0x80000007ff287210 */ /* 0x000fe20007ffe0ff */
[----:B------:R-:W-:Y:S01]  /*0e30*/  IMAD R7, R24, 0x6, RZ ;  /* 0x0000000618077824 */ /* 0x000fe200078e02ff */
[----:B------:R-:W-:Y:S02]  /*0e40*/  LOP3.LUT R21, R21, 0xff, RZ, 0xc0, !PT ;  /* 0x000000ff15157812 */ /* 0x000fe400078ec0ff */
[----:B------:R-:W-:Y:S02]  /*0e50*/  PRMT R24, R40, 0x7710, RZ ;  /* 0x0000771028187816 */ /* 0x000fe400000000ff */
[----:B------:R-:W-:Y:S02]  /*0e60*/  IADD3 R40, PT, PT, RZ, -R7, RZ ;  /* 0x80000007ff287210 */ /* 0x000fe40007ffe0ff */
[----:B------:R-:W-:Y:S01]  /*0e70*/  P2R R58, PR, RZ, 0x1 ;  /* 0x00000001ff3a7803 */ /* 0x000fe20000000000 */
[----:B------:R-:W-:Y:S01]  /*0e80*/  IMAD.IADD R7, R33, 0x1, R24 ;  /* 0x0000000121077824 */ /* 0x000fe200078e0218 */
[----:B------:R-:W-:-:S02]  /*0e90*/  PRMT R40, R40, 0x7710, RZ ;  /* 0x0000771028287816 */ /* 0x000fc400000000ff */
[----:B------:R-:W-:Y:S02]  /*0ea0*/  PLOP3.LUT P2, PT, P3, P2, PT, 0x2f, 0xf2 ;  /* 0x0000000000f2781c */ /* 0x000fe40001f44577 */
[----:B------:R-:W-:Y:S02]  /*0eb0*/  LOP3.LUT R7, R7, 0xff, RZ, 0xc0, !PT ;  /* 0x000000ff07077812 */ /* 0x000fe400078ec0ff */
[----:B------:R-:W-:Y:S02]  /*0ec0*/  IADD3 R40, PT, PT, R33, R40, RZ ;  /* 0x0000002821287210 */ /* 0x000fe40007ffe0ff */
[----:B------:R-:W-:Y:S01]  /*0ed0*/  PLOP3.LUT P0, PT, P5, P1, PT, 0x2f, 0xf2 ;  /* 0x0000000000f2781c */ /* 0x000fe20002f02577 */
[----:B------:R-:W-:Y:S01]  /*0ee0*/  IMAD R24, R7, 0xab, RZ ;  /* 0x000000ab07187824 */ /* 0x000fe200078e02ff */
[----:B------:R-:W-:Y:S02]  /*0ef0*/  LOP3.LUT R7, R40, 0xffff, RZ, 0xc0, !PT ;  /* 0x0000ffff28077812 */ /* 0x000fe400078ec0ff */
[----:B------:R-:W0:Y:S01]  /*0f00*/  S2R R40, SR_CgaCtaId ;  /* 0x0000000000287919 */ /* 0x000e220000008800 */
[----:B------:R-:W-:-:S02]  /*0f10*/  LOP3.LUT P3, RZ, R21, UR4, RZ, 0xfc, !PT ;  /* 0x0000000415ff7c12 */ /* 0x000fc4000f86fcff */
[C---:B------:R-:W-:Y:S02]  /*0f20*/  LOP3.LUT P1, RZ, R17.reuse, R22, RZ, 0xfc, !PT ;  /* 0x0000001611ff7212 */ /* 0x040fe4000782fcff */
[----:B------:R-:W-:Y:S02]  /*0f30*/  LOP3.LUT R8, R8, 0xffff, RZ, 0xc0, !PT ;  /* 0x0000ffff08087812 */ /* 0x000fe400078ec0ff */
[----:B------:R-:W-:Y:S02]  /*0f40*/  PLOP3.LUT P3, PT, P1, P3, PT, 0x2f, 0xf2 ;  /* 0x0000000000f2781c */ /* 0x000fe40000f66577 */
[----:B------:R-:W-:Y:S02]  /*0f50*/  LOP3.LUT P1, RZ, R8, UR4, RZ, 0xfc, !PT ;  /* 0x0000000408ff7c12 */ /* 0x000fe4000f82fcff */
[----:B------:R-:W-:Y:S02]  /*0f60*/  LOP3.LUT P5, RZ, R17, R11, RZ, 0xfc, !PT ;  /* 0x0000000b11ff7212 */ /* 0x000fe400078afcff */
[----:B------:R-:W-:-:S02]  /*0f70*/  SHF.R.U32.HI R14, RZ, 0xa, R14 ;  /* 0x0000000aff0e7819 */ /* 0x000fc4000001160e */
[----:B------:R-:W-:Y:S02]  /*0f80*/  P2R R46, PR, RZ, 0x1 ;  /* 0x00000001ff2e7803 */ /* 0x000fe40000000000 */
[----:B------:R-:W-:Y:S02]  /*0f90*/  PLOP3.LUT P0, PT, P5, P1, PT, 0x2f, 0xf2 ;  /* 0x0000000000f2781c */ /* 0x000fe40002f02577 */
[----:B------:R-:W-:Y:S02]  /*0fa0*/  LOP3.LUT R50, R43, 0xffff, RZ, 0xc0, !PT ;  /* 0x0000ffff2b327812 */ /* 0x000fe400078ec0ff */
[C---:B------:R-:W-:Y:S01]  /*0fb0*/  LOP3.LUT P1, RZ, R4.reuse, UR4, RZ, 0xfc, !PT ;  /* 0x0000000404ff7c12 */ /* 0x040fe2000f82fcff */
[----:B------:R-:W-:Y:S01]  /*0fc0*/  VIADD R4, R4, UR4 ;  /* 0x0000000404047c36 */ /* 0x000fe20008000000 */
[----:B------:R-:W-:Y:S01]  /*0fd0*/  LOP3.LUT P5, RZ, R17, R14, RZ, 0xfc, !PT ;  /* 0x0000000e11ff7212 */ /* 0x000fe200078afcff */
[----:B------:R-:W-:Y:S01]  /*0fe0*/  IMAD R53, R50, 0xe38f, RZ ;  /* 0x0000e38f32357824 */ /* 0x000fe200078e02ff */
[----:B------:R-:W-:-:S02]  /*0ff0*/  SHF.R.U32.HI R15, RZ, 0xa, R15 ;  /* 0x0000000aff0f7819 */ /* 0x000fc4000001160f */
[----:B------:R-:W-:Y:S02]  /*1000*/  P2R R48, PR, RZ, 0x1 ;  /* 0x00000001ff307803 */ /* 0x000fe40000000000 */
[----:B------:R-:W-:Y:S02]  /*1010*/  PLOP3.LUT P0, PT, P5, P1, PT, 0x2f, 0xf2 ;  /* 0x0000000000f2781c */ /* 0x000fe40002f02577 */
[----:B------:R-:W-:Y:S02]  /*1020*/  LOP3.LUT P1, RZ, R6, UR4, RZ, 0xfc, !PT ;  /* 0x0000000406ff7c12 */ /* 0x000fe4000f82fcff */
[----:B------:R-:W-:Y:S02]  /*1030*/  LOP3.LUT P5, RZ, R17, R15, RZ, 0xfc, !PT ;  /* 0x0000000f11ff7212 */ /* 0x000fe400078afcff */
[----:B------:R-:W-:Y:S02]  /*1040*/  SHF.R.U32.HI R24, RZ, 0xa, R24 ;  /* 0x0000000aff187819 */ /* 0x000fe40000011618 */
[----:B------:R-:W-:-:S02]  /*1050*/  P2R R49, PR, RZ, 0x1 ;  /* 0x00000001ff317803 */ /* 0x000fc40000000000 */
[----:B------:R-:W-:Y:S02]  /*1060*/  PLOP3.LUT P0, PT, P5, P1, PT, 0x2f, 0xf2 ;  /* 0x0000000000f2781c */ /* 0x000fe40002f02577 */
[----:B------:R-:W-:Y:S02]  /*1070*/  SHF.R.U32.HI R32, RZ, 0x16, R53 ;  /* 0x00000016ff207819 */ /* 0x000fe40000011635 */
[----:B------:R-:W-:Y:S02]  /*1080*/  LOP3.LUT P6, RZ, R7, UR4, RZ, 0xfc, !PT ;  /* 0x0000000407ff7c12 */ /* 0x000fe4000f8cfcff */
[----:B------:R-:W-:Y:S01]  /*1090*/  LOP3.LUT P1, RZ, R17, R24, RZ, 0xfc, !PT ;  /* 0x0000001811ff7212 */ /* 0x000fe2000782fcff */
[----:B------:R-:W-:Y:S01]  /*10a0*/  IMAD R54, R29, 0x3, R32 ;  /* 0x000000031d367824 */ /* 0x000fe200078e0220 */
[----:B------:R-:W-:Y:S02]  /*10b0*/  LEA.HI R0, R53, R0, RZ, 0xd ;  /* 0x0000000035007211 */ /* 0x000fe400078f68ff */
[----:B------:R-:W-:-:S02]  /*10c0*/  PLOP3.LUT P6, PT, P1, P6, PT, 0x2f, 0xf2 ;  /* 0x0000000000f2781c */ /* 0x000fc40000fcc577 */
[----:B------:R-:W-:Y:S02]  /*10d0*/  LEA.HI R18, R25, R18, RZ, 0xf ;  /* 0x0000001219127211 */ /* 0x000fe400078f78ff */
[----:B------:R-:W-:Y:S02]  /*10e0*/  ISETP.GT.U32.AND P1, PT, R0, 0x2f, PT ;  /* 0x0000002f0000780c */ /* 0x000fe40003f24070 */
[----:B------:R-:W-:Y:S02]  /*10f0*/  MOV R25, 0x400 ;  /* 0x0000040000197802 */ /* 0x000fe40000000f00 */
[----:B------:R-:W-:Y:S02]  /*1100*/  ISETP.GT.U32.OR P1, PT, R54, 0x5, P1 ;  /* 0x000000053600780c */ /* 0x000fe40000f24470 */
[----:B------:R-:W-:Y:S02]  /*1110*/  IADD3 R53, PT, PT, R25, 0x6c0, RZ ;  /* 0x000006c019357810 */ /* 0x000fe40007ffe0ff */
[----:B0-----:R-:W-:-:S02]  /*1120*/  LEA R25, R40, R25, 0x18 ;  /* 0x0000001928197211 */ /* 0x001fc400078ec0ff */
[----:B------:R-:W-:Y:S02]  /*1130*/  IADD3 R3, PT, PT, R16, R3, RZ ;  /* 0x0000000310037210 */ /* 0x000fe40007ffe0ff */
[----:B------:R-:W-:Y:S01]  /*1140*/  ISETP.GT.U32.OR P1, PT, R18, 0x8d, P1 ;  /* 0x0000008d1200780c */ /* 0x000fe20000f24470 */
[C---:B------:R-:W-:Y:S01]  /*1150*/  VIADD R18, R19.reuse, 0x1 ;  /* 0x0000000113127836 */ /* 0x040fe20000000000 */
[C---:B------:R-:W-:Y:S02]  /*1160*/  LOP3.LUT R16, R19.reuse, 0xffff, RZ, 0xc0, !PT ;  /* 0x0000ffff13107812 */ /* 0x040fe400078ec0ff */
[----:B------:R-:W-:Y:S02]  /*1170*/  LEA R0, R52, R25, 0x2 ;  /* 0x0000001934007211 */ /* 0x000fe400078e10ff */
[----:B------:R-:W-:Y:S02]  /*1180*/  IADD3 R52, PT, PT, R19, 0x3, RZ ;  /* 0x0000000313347810 */ /* 0x000fe40007ffe0ff */
[----:B------:R-:W-:-:S02]  /*1190*/  LEA R40, R40, R53, 0x18 ;  /* 0x0000003528287211 */ /* 0x000fc400078ec0ff */
[C---:B------:R-:W-:Y:S02]  /*11a0*/  IADD3 R25, PT, PT, R19.reuse, 0x2, RZ ;  /* 0x0000000213197810 */ /* 0x040fe40007ffe0ff */
[----:B------:R-:W-:Y:S02]  /*11b0*/  SHF.R.U32.HI R16, RZ, 0x1, R16 ;  /* 0x00000001ff107819 */ /* 0x000fe40000011610 */
[C---:B------:R-:W-:Y:S02]  /*11c0*/  IADD3 R53, PT, PT, R19.reuse, 0x4, RZ ;  /* 0x0000000413357810 */ /* 0x040fe40007ffe0ff */
[----:B------:R-:W-:Y:S02]  /*11d0*/  IADD3 R55, PT, PT, R19, 0x5, RZ ;  /* 0x0000000513377810 */ /* 0x000fe40007ffe0ff */
[----:B------:R-:W-:Y:S02]  /*11e0*/  LOP3.LUT R18, R18, 0xffff, RZ, 0xc0, !PT ;  /* 0x0000ffff12127812 */ /* 0x000fe400078ec0ff */
[----:B------:R-:W-:-:S02]  /*11f0*/  LOP3.LUT R19, R52, 0xffff, RZ, 0xc0, !PT ;  /* 0x0000ffff34137812 */ /* 0x000fc400078ec0ff */
[----:B------:R-:W-:Y:S02]  /*1200*/  LOP3.LUT R25, R25, 0xffff, RZ, 0xc0, !PT ;  /* 0x0000ffff19197812 */ /* 0x000fe400078ec0ff */
[----:B------:R-:W-:Y:S02]  /*1210*/  LOP3.LUT R16, R16, 0xffff, RZ, 0xc0, !PT ;  /* 0x0000ffff10107812 */ /* 0x000fe400078ec0ff */
[----:B------:R-:W-:Y:S02]  /*1220*/  LOP3.LUT R54, R53, 0xffff, RZ, 0xc0, !PT ;  /* 0x0000ffff35367812 */ /* 0x000fe400078ec0ff */
[----:B------:R-:W-:Y:S02]  /*1230*/  LOP3.LUT R55, R55, 0xffff, RZ, 0xc0, !PT ;  /* 0x0000ffff37377812 */ /* 0x000fe400078ec0ff */
[----:B------:R-:W-:Y:S02]  /*1240*/  SHF.R.U32.HI R18, RZ, 0x1, R18 ;  /* 0x00000001ff127819 */ /* 0x000fe40000011612 */
[----:B------:R-:W-:Y:S01]  /*1250*/  SHF.R.U32.HI R53, RZ, 0x1, R19 ;  /* 0x00000001ff357819 */ /* 0x000fe20000011613 */
[----:B------:R-:W-:Y:S01]  /*1260*/  IMAD R19, R16, 0x97b5, RZ ;  /* 0x000097b510137824 */ /* 0x000fe200078e02ff */
[----:B------:R-:W-:-:S02]  /*1270*/  SHF.R.U32.HI R50, RZ, 0x1, R50 ;  /* 0x00000001ff327819 */ /* 0x000fc40000011632 */
[----:B------:R-:W-:Y:S02]  /*1280*/  SHF.R.U32.HI R52, RZ, 0x1, R25 ;  /* 0x00000001ff347819 */ /* 0x000fe40000011619 */
[----:B------:R-:W-:Y:S02]  /*1290*/  SHF.R.U32.HI R56, RZ, 0x1, R54 ;  /* 0x00000001ff387819 */ /* 0x000fe40000011636 */
[----:B------:R-:W-:Y:S02]  /*12a0*/  SHF.R.U32.HI R57, RZ, 0x1, R55 ;  /* 0x00000001ff397819 */ /* 0x000fe40000011637 */
[----:B------:R-:W-:Y:S02]  /*12b0*/  LOP3.LUT R25, R18, 0xffff, RZ, 0xc0, !PT ;  /* 0x0000ffff12197812 */ /* 0x000fe400078ec0ff */
[----:B------:R-:W-:Y:S02]  /*12c0*/  LOP3.LUT R55, R53, 0xffff, RZ, 0xc0, !PT ;  /* 0x0000ffff35377812 */ /* 0x000fe400078ec0ff */
[----:B------:R-:W-:Y:S01]  /*12d0*/  LOP3.LUT R50, R50, 0xffff, RZ, 0xc0, !PT ;  /* 0x0000ffff32327812 */ /* 0x000fe200078ec0ff */
[----:B------:R-:W-:Y:S01]  /*12e0*/  IMAD R53, R25, 0x97b5, RZ ;  /* 0x000097b519357824 */ /* 0x000fe200078e02ff */
[----:B------:R-:W-:Y:S01]  /*12f0*/  LOP3.LUT R54, R52, 0xffff, RZ, 0xc0, !PT ;  /* 0x0000ffff34367812 */ /* 0x000fe200078ec0ff */
[----:B------:R-:W-:Y:S01]  /*1300*/  IMAD R25, R55, 0x97b5, RZ ;  /* 0x000097b537197824 */ /* 0x000fe200078e02ff */
[----:B------:R-:W-:Y:S01]  /*1310*/  LOP3.LUT R16, R56, 0xffff, RZ, 0xc0, !PT ;  /* 0x0000ffff38107812 */ /* 0x000fe200078ec0ff */
        /* <DEDUP_REMOVED lines=10> */
[----:B------:R-:W-:Y:S01]  /*13c0*/  IMAD R16, R52, 0x310, R19 ;  /* 0x0000031034107824 */ /* 0x000fe200078e0213 */
[----:B------:R-:W-:Y:S01]  /*13d0*/  SHF.R.U32.HI R52, RZ, 0x14, R25 ;  /* 0x00000014ff347819 */ /* 0x000fe20000011619 */
[----:B------:R-:W-:Y:S01]  /*13e0*/  IMAD R62, R10, 0x310, R19 ;  /* 0x000003100a3e7824 */ /* 0x000fe200078e0213 */
[----:B------:R-:W-:Y:S01]  /*13f0*/  SHF.R.U32.HI R56, RZ, 0x14, R57 ;  /* 0x00000014ff387819 */ /* 0x000fe20000011639 */
[--C-:B------:R-:W-:Y:S01]  /*1400*/  IMAD R60, R60, 0x310, R19.reuse ;  /* 0x000003103c3c7824 */ /* 0x100fe200078e0213 */
[----:B------:R-:W-:Y:S01]  /*1410*/  ISETP.GT.U32.AND P5, PT, R3, 0x46, PT ;  /* 0x000000460300780c */ /* 0x000fe20003fa4070 */
[--C-:B------:R-:W-:Y:S01]  /*1420*/  IMAD R10, R52, 0x310, R19.reuse ;  /* 0x00000310340a7824 */ /* 0x100fe200078e0213 */
[----:B------:R-:W-:Y:S01]  /*1430*/  PRMT R53, R53, 0x9910, RZ ;  /* 0x0000991035357816 */ /* 0x000fe200000000ff */
[--C-:B------:R-:W-:Y:S01]  /*1440*/  IMAD R52, R18, 0x310, R19.reuse ;  /* 0x0000031012347824 */ /* 0x100fe200078e0213 */
[----:B------:R-:W-:Y:S01]  /*1450*/  LEA R18, R29, R18, 0x2 ;  /* 0x000000121d127211 */ /* 0x000fe200078e10ff */
[----:B------:R-:W-:Y:S01]  /*1460*/  IMAD R56, R56, 0x310, R19 ;  /* 0x0000031038387824 */ /* 0x000fe200078e0213 */
[----:B------:R-:W-:Y:S01]  /*1470*/  SHF.R.U32.HI R50, RZ, 0x14, R50 ;  /* 0x00000014ff327819 */ /* 0x000fe20000011632 */
[----:B------:R-:W-:Y:S01]  /*1480*/  IMAD R55, R41, 0xe38f, RZ ;  /* 0x0000e38f29377824 */ /* 0x000fe200078e02ff */
[----:B------:R-:W-:Y:S01]  /*1490*/  ISETP.GT.U32.OR P5, PT, R18, 0x7, P5 ;  /* 0x000000071200780c */ /* 0x000fe20002fa4470 */
[----:B------:R-:W-:Y:S01]  /*14a0*/  IMAD R18, R27, 0xc4, R56 ;  /* 0x000000c41b127824 */ /* 0x000fe200078e0238 */
[----:B------:R-:W-:Y:S01]  /*14b0*/  SHF.R.U32.HI R64, RZ, 0x14, R54 ;  /* 0x00000014ff407819 */ /* 0x000fe20000011636 */
[----:B------:R-:W-:Y:S01]  /*14c0*/  IMAD R56, R47, 0xe38f, RZ ;  /* 0x0000e38f2f387824 */ /* 0x000fe200078e02ff */
[C---:B------:R-:W-:Y:S01]  /*14d0*/  ISETP.GT.U32.OR P1, PT, R51.reuse, 0x1a9, P1 ;  /* 0x000001a93300780c */ /* 0x040fe20000f24470 */
[----:B------:R-:W-:Y:S01]  /*14e0*/  IMAD.MOV.U32 R47, RZ, RZ, R53 ;  /* 0x000000ffff2f7224 */ /* 0x000fe200078e0035 */
[----:B------:R-:W-:Y:S01]  /*14f0*/  ISETP.GT.U32.OR P5, PT, R51, 0x1a9, P5 ;  /* 0x000001a93300780c */ /* 0x000fe20002fa4470 */
[--C-:B------:R-:W-:Y:S01]  /*1500*/  IMAD R54, R50, 0x310, R19.reuse ;  /* 0x0000031032367824 */ /* 0x100fe200078e0213 */
[----:B------:R-:W-:Y:S01]  /*1510*/  SHF.R.U32.HI R56, RZ, 0x16, R56 ;  /* 0x00000016ff387819 */ /* 0x000fe20000011638 */
[----:B------:R-:W-:Y:S01]  /*1520*/  IMAD R50, R64, 0x310, R19 ;  /* 0x0000031040327824 */ /* 0x000fe200078e0213 */
[----:B------:R-:W-:Y:S01]  /*1530*/  SHF.R.U32.HI R45, RZ, 0x16, R45 ;  /* 0x00000016ff2d7819 */ /* 0x000fe2000001162d */
[----:B------:R-:W-:Y:S01]  /*1540*/  IMAD R47, R47, 0x48, RZ ;  /* 0x000000482f2f7824 */ /* 0x000fe200078e02ff */
[----:B------:R-:W-:Y:S01]  /*1550*/  SHF.R.U32.HI R55, RZ, 0x16, R55 ;  /* 0x00000016ff377819 */ /* 0x000fe20000011637 */
[C---:B------:R-:W-:Y:S01]  /*1560*/  IMAD R19, R27.reuse, 0xc4, R50 ;  /* 0x000000c41b137824 */ /* 0x040fe200078e0232 */
[----:B------:R-:W-:Y:S01]  /*1570*/  PRMT R50, R56, 0x9910, RZ ;  /* 0x0000991038327816 */ /* 0x000fe200000000ff */
[----:B------:R-:W-:Y:S01]  /*1580*/  IMAD R3, R27, 0xc4, R54 ;  /* 0x000000c41b037824 */ /* 0x000fe200078e0236 */
[----:B------:R-:W-:Y:S01]  /*1590*/  IADD3 R51, PT, PT, RZ, -R47, RZ ;  /* 0x8000002fff337210 */ /* 0x000fe20007ffe0ff */
[----:B------:R-:W-:Y:S01]  /*15a0*/  IMAD R54, R39, 0xe38f, RZ ;  /* 0x0000e38f27367824 */ /* 0x000fe200078e02ff */
[----:B------:R-:W-:Y:S01]  /*15b0*/  MOV R47, R50 ;  /* 0x00000032002f7202 */ /* 0x000fe20000000f00 */
[----:B------:R-:W-:Y:S01]  /*15c0*/  IMAD R13, R27, 0xc4, R16 ;  /* 0x000000c41b0d7824 */ /* 0x000fe200078e0210 */
[----:B------:R-:W-:Y:S01]  /*15d0*/  PRMT R50, R51, 0x7710, RZ ;  /* 0x0000771033327816 */ /* 0x000fe200000000ff */
[----:B------:R-:W-:Y:S01]  /*15e0*/  IMAD R16, R27, 0xc4, R60 ;  /* 0x000000c41b107824 */ /* 0x000fe200078e023c */
[----:B------:R-:W-:Y:S01]  /*15f0*/  SHF.R.U32.HI R54, RZ, 0x16, R54 ;  /* 0x00000016ff367819 */ /* 0x000fe20000011636 */
[----:B------:R-:W-:Y:S01]  /*1600*/  IMAD R47, R47, 0x48, RZ ;  /* 0x000000482f2f7824 */ /* 0x000fe200078e02ff */
[----:B------:R-:W-:Y:S01]  /*1610*/  IADD3 R43, PT, PT, R43, R50, RZ ;  /* 0x000000322b2b7210 */ /* 0x000fe20007ffe0ff */
[----:B------:R-:W-:Y:S01]  /*1620*/  IMAD R25, R27, 0xc4, R62 ;  /* 0x000000c41b197824 */ /* 0x000fe200078e023e */
[----:B------:R-:W-:Y:S01]  /*1630*/  PRMT R50, R45, 0x9910, RZ ;  /* 0x000099102d327816 */ /* 0x000fe200000000ff */
[C---:B------:R-:W-:Y:S01]  /*1640*/  IMAD R10, R27.reuse, 0xc4, R10 ;  /* 0x000000c41b0a7824 */ /* 0x040fe200078e020a */
[----:B------:R-:W-:Y:S01]  /*1650*/  IADD3 R51, PT, PT, RZ, -R47, RZ ;  /* 0x8000002fff337210 */ /* 0x000fe20007ffe0ff */
[----:B------:R-:W-:Y:S01]  /*1660*/  IMAD R27, R27, 0xc4, R52 ;  /* 0x000000c41b1b7824 */ /* 0x000fe200078e0234 */
[----:B------:R-:W-:Y:S01]  /*1670*/  MOV R47, R50 ;  /* 0x00000032002f7202 */ /* 0x000fe20000000f00 */
[----:B------:R-:W-:Y:S01]  /*1680*/  IMAD R19, R14, 0x1c, R19 ;  /* 0x0000001c0e137824 */ /* 0x000fe200078e0213 */
[----:B------:R-:W-:-:S02]  /*1690*/  PRMT R51, R51, 0x7710, RZ ;  /* 0x0000771033337816 */ /* 0x000fc400000000ff */
[C---:B------:R-:W-:Y:S01]  /*16a0*/  ISETP.GT.U32.OR P1, PT, R42.reuse, 0xd1, P1 ;  /* 0x000000d12a00780c */ /* 0x040fe20000f24470 */
[----:B------:R-:W-:Y:S01]  /*16b0*/  IMAD R47, R47, 0x48, RZ ;  /* 0x000000482f2f7824 */ /* 0x000fe200078e02ff */
[C---:B------:R-:W-:Y:S01]  /*16c0*/  ISETP.GT.U32.OR P5, PT, R42.reuse, 0xd1, P5 ;  /* 0x000000d12a00780c */ /* 0x040fe20002fa4470 */
[----:B------:R-:W-:Y:S01]  /*16d0*/  IMAD.IADD R41, R42, 0x1, R51 ;  /* 0x000000012a297824 */ /* 0x000fe200078e0233 */
[----:B------:R-:W-:Y:S02]  /*16e0*/  PRMT R42, R55, 0x9910, RZ ;  /* 0x00009910372a7816 */ /* 0x000fe400000000ff */
[----:B------:R-:W-:Y:S02]  /*16f0*/  IADD3 R39, PT, PT, RZ, -R47, RZ ;  /* 0x8000002fff277210 */ /* 0x000fe40007ffe0ff */
[----:B------:R-:W-:Y:S02]  /*1700*/  PRMT R47, R54, 0x9910, RZ ;  /* 0x00009910362f7816 */ /* 0x000fe400000000ff */
[----:B------:R-:W-:-:S02]  /*1710*/  PRMT R39, R39, 0x7710, RZ ;  /* 0x0000771027277816 */ /* 0x000fc400000000ff */
[----:B------:R-:W-:Y:S02]  /*1720*/  P2R R60, PR, RZ, 0x20 ;  /* 0x00000020ff3c7803 */ /* 0x000fe40000000000 */
[----:B------:R-:W-:Y:S01]  /*1730*/  IADD3 R39, PT, PT, R2, R39, RZ ;  /* 0x0000002702277210 */ /* 0x000fe20007ffe0ff */
[----:B------:R-:W-:Y:S01]  /*1740*/  IMAD R2, R42, 0x48, RZ ;  /* 0x000000482a027824 */ /* 0x000fe200078e02ff */
[----:B------:R-:W-:Y:S02]  /*1750*/  MOV R42, R47 ;  /* 0x0000002f002a7202 */ /* 0x000fe40000000f00 */
[----:B------:R-:W-:Y:S01]  /*1760*/  ISETP.NE.AND P5, PT, R49, RZ, PT ;  /* 0x000000ff3100720c */ /* 0x000fe20003fa5270 */
[----:B------:R-:W-:Y:S01]  /*1770*/  IMAD R49, R37, 0xe38f, RZ ;  /* 0x0000e38f25317824 */ /* 0x000fe200078e02ff */
[----:B------:R-:W-:Y:S01]  /*1780*/  IADD3 R47, PT, PT, RZ, -R2, RZ ;  /* 0x80000002ff2f7210 */ /* 0x000fe20007ffe0ff */
[----:B------:R-:W-:Y:S01]  /*1790*/  IMAD R2, R42, 0x48, RZ ;  /* 0x000000482a027824 */ /* 0x000fe200078e02ff */
[----:B------:R-:W-:Y:S01]  /*17a0*/  SHF.R.U32.HI R35, RZ, 0xc, R35 ;  /* 0x0000000cff237819 */ /* 0x000fe20000011623 */
[----:B------:R-:W0:Y:S01]  /*17b0*/  S2R R42, SR_CTAID.Z ;  /* 0x00000000002a7919 */ /* 0x000e220000002700 */
[----:B------:R-:W-:-:S02]  /*17c0*/  PRMT R37, R47, 0x7710, RZ ;  /* 0x000077102f257816 */ /* 0x000fc400000000ff */
[----:B------:R-:W-:Y:S02]  /*17d0*/  IADD3 R2, PT, PT, RZ, -R2, RZ ;  /* 0x80000002ff027210 */ /* 0x000fe40007ffe0ff */
[----:B------:R-:W-:Y:S01]  /*17e0*/  SHF.R.U32.HI R38, RZ, 0x16, R38 ;  /* 0x00000016ff267819 */ /* 0x000fe20000011626 */
[----:B------:R-:W-:Y:S01]  /*17f0*/  IMAD.IADD R34, R34, 0x1, R37 ;  /* 0x0000000122227824 */ /* 0x000fe200078e0225 */
[----:B------:R-:W-:Y:S02]  /*1800*/  SHF.R.U32.HI R37, RZ, 0x16, R49 ;  /* 0x00000016ff257819 */ /* 0x000fe40000011631 */
[----:B------:R-:W-:Y:S02]  /*1810*/  PRMT R47, R2, 0x7710, RZ ;  /* 0x00007710022f7816 */ /* 0x000fe400000000ff */
[----:B------:R-:W-:Y:S02]  /*1820*/  PRMT R2, R37, 0x9910, RZ ;  /* 0x0000991025027816 */ /* 0x000fe400000000ff */
[----:B------:R-:W-:-:S02]  /*1830*/  PRMT R49, R35, 0x9910, RZ ;  /* 0x0000991023317816 */ /* 0x000fc400000000ff */
[----:B------:R-:W-:Y:S01]  /*1840*/  PRMT R35, R38, 0x9910, RZ ;  /* 0x0000991026237816 */ /* 0x000fe200000000ff */
[----:B------:R-:W-:Y:S01]  /*1850*/  IMAD R2, R2, 0x48, RZ ;  /* 0x0000004802027824 */ /* 0x000fe200078e02ff */
[----:B------:R-:W-:Y:S02]  /*1860*/  IADD3 R36, PT, PT, R36, R47, RZ ;  /* 0x0000002f24247210 */ /* 0x000fe40007ffe0ff */
[----:B------:R-:W-:Y:S01]  /*1870*/  IADD3 R9, PT, PT, R9, UR4, RZ ;  /* 0x0000000409097c10 */ /* 0x000fe2000fffe0ff */
[----:B------:R-:W-:Y:S01]  /*1880*/  IMAD R35, R35, 0x48, RZ ;  /* 0x0000004823237824 */ /* 0x000fe200078e02ff */
[----:B------:R-:W-:Y:S02]  /*1890*/  IADD3 R2, PT, PT, RZ, -R2, RZ ;  /* 0x80000002ff027210 */ /* 0x000fe40007ffe0ff */
[----:B------:R-:W-:Y:S01]  /*18a0*/  IADD3 R21, PT, PT, R21, UR4, RZ ;  /* 0x0000000415157c10 */ /* 0x000fe2000fffe0ff */
[----:B------:R-:W-:Y:S01]  /*18b0*/  IMAD.MOV R35, RZ, RZ, -R35 ;  /* 0x000000ffff237224 */ /* 0x000fe200078e0a23 */
[----:B------:R-:W-:Y:S01]  /*18c0*/  PRMT R47, R2, 0x7710, RZ ;  /* 0x00007710022f7816 */ /* 0x000fe200000000ff */
[----:B------:R-:W-:Y:S01]  /*18d0*/  IMAD R2, R29, 0x360, R40 ;  /* 0x000003601d027824 */ /* 0x000fe200078e0228 */
[----:B------:R-:W-:Y:S01]  /*18e0*/  IADD3 R23, PT, PT, R23, UR4, RZ ;  /* 0x0000000417177c10 */ /* 0x000fe2000fffe0ff */
[----:B------:R-:W-:Y:S01]  /*18f0*/  IMAD R40, R49, 0x48, RZ ;  /* 0x0000004831287824 */ /* 0x000fe200078e02ff */
[----:B------:R-:W-:-:S02]  /*1900*/  IADD3 R30, PT, PT, R30, R47, RZ ;  /* 0x0000002f1e1e7210 */ /* 0x000fc40007ffe0ff */
[----:B------:R-:W-:Y:S02]  /*1910*/  IADD3 R14, PT, PT, R17, R14, RZ ;  /* 0x0000000e110e7210 */ /* 0x000fe40007ffe0ff */
[----:B0-----:R-:W-:Y:S02]  /*1920*/  LEA R29, R42, R29, 0x1 ;  /* 0x0000001d2a1d7211 */ /* 0x001fe400078e08ff */
[----:B------:R-:W-:Y:S02]  /*1930*/  IADD3 R40, PT, PT, RZ, -R40, RZ ;  /* 0x80000028ff287210 */ /* 0x000fe40007ffe0ff */
[----:B------:R-:W-:Y:S01]  /*1940*/  LOP3.LUT R30, R30, 0xffff, RZ, 0xc0, !PT ;  /* 0x0000ffff1e1e7812 */ /* 0x000fe200078ec0ff */
[----:B------:R-:W-:Y:S01]  /*1950*/  IMAD R29, R29, 0x10e0, RZ ;  /* 0x000010e01d1d7824 */ /* 0x000fe200078e02ff */
[----:B------:R-:W-:Y:S02]  /*1960*/  PRMT R40, R40, 0x7710, RZ ;  /* 0x0000771028287816 */ /* 0x000fe400000000ff */
[----:B------:R-:W-:Y:S01]  /*1970*/  LOP3.LUT R34, R34, 0xffff, RZ, 0xc0, !PT ;  /* 0x0000ffff22227812 */ /* 0x000fe200078ec0ff */
[--C-:B------:R-:W-:Y:S01]  /*1980*/  IMAD R52, R32, 0x5a0, R29.reuse ;  /* 0x000005a020347824 */ /* 0x100fe200078e021d */
[----:B------:R-:W-:Y:S01]  /*1990*/  PRMT R32, R35, 0x7710, RZ ;  /* 0x0000771023207816 */ /* 0x000fe200000000ff */
[--C-:B------:R-:W-:Y:S01]  /*19a0*/  IMAD R51, R37, 0x5a0, R29.reuse ;  /* 0x000005a025337824 */ /* 0x100fe200078e021d */
[----:B------:R-:W-:Y:S01]  /*19b0*/  IADD3 R31, PT, PT, R31, R40, RZ ;  /* 0x000000281f1f7210 */ /* 0x000fe20007ffe0ff */
[--C-:B------:R-:W-:Y:S01]  /*19c0*/  IMAD R50, R45, 0x5a0, R29.reuse ;  /* 0x000005a02d327824 */ /* 0x100fe200078e021d */
[----:B------:R-:W-:Y:S01]  /*19d0*/  IADD3 R33, PT, PT, R33, R32, RZ ;  /* 0x0000002021217210 */ /* 0x000fe20007ffe0ff */
[--C-:B------:R-:W-:Y:S01]  /*19e0*/  IMAD R32, R28, 0x5a0, R29.reuse ;  /* 0x000005a01c207824 */ /* 0x100fe200078e021d */
[----:B------:R-:W-:Y:S01]  /*19f0*/  LOP3.LUT R28, R41, 0xffff, RZ, 0xc0, !PT ;  /* 0x0000ffff291c7812 */ /* 0x000fe200078ec0ff */
[----:B------:R-:W-:Y:S01]  /*1a00*/  IMAD R38, R38, 0x5a0, R29 ;  /* 0x000005a026267824 */ /* 0x000fe200078e021d */
[----:B------:R-:W-:Y:S01]  /*1a10*/  LOP3.LUT R31, R31, 0xff, RZ, 0xc0, !PT ;  /* 0x000000ff1f1f7812 */ /* 0x000fe200078ec0ff */
[C---:B------:R-:W-:Y:S01]  /*1a20*/  IMAD.IADD R34, R29.reuse, 0x1, R34 ;  /* 0x000000011d227824 */ /* 0x040fe200078e0222 */
[----:B------:R-:W-:-:S02]  /*1a30*/  IADD3 R35, PT, PT, R29, R28, RZ ;  /* 0x0000001c1d237210 */ /* 0x000fc40007ffe0ff */
[----:B------:R-:W-:Y:S01]  /*1a40*/  IADD3 R28, PT, PT, R17, R26, RZ ;  /* 0x0000001a111c7210 */ /* 0x000fe20007ffe0ff */
[----:B------:R-:W-:Y:S01]  /*1a50*/  IMAD R55, R55, 0x5a0, R34 ;  /* 0x000005a037377824 */ /* 0x000fe200078e0222 */
[----:B------:R-:W-:Y:S01]  /*1a60*/  IADD3 R53, PT, PT, R31, R32, RZ ;  /* 0x000000201f357210 */ /* 0x000fe20007ffe0ff */
[----:B------:R-:W-:Y:S01]  /*1a70*/  IMAD R32, R26, 0x1c, R27 ;  /* 0x0000001c1a207824 */ /* 0x000fe200078e021b */
[----:B------:R-:W-:Y:S01]  /*1a80*/  ISETP.GT.U32.OR P4, PT, R28, 0x1c, P4 ;  /* 0x0000001c1c00780c */ /* 0x000fe20002784470 */
[----:B------:R-:W-:Y:S01]  /*1a90*/  IMAD R28, R20, 0x1c, R13 ;  /* 0x0000001c141c7824 */ /* 0x000fe200078e020d */
[C---:B------:R-:W-:Y:S01]  /*1aa0*/  IADD3 R20, PT, PT, R17.reuse, R20, RZ ;  /* 0x0000001411147210 */ /* 0x040fe20007ffe0ff */
[----:B------:R-:W-:Y:S01]  /*1ab0*/  IMAD R26, R22, 0x1c, R25 ;  /* 0x0000001c161a7824 */ /* 0x000fe200078e0219 */
[----:B------:R-:W-:Y:S01]  /*1ac0*/  IADD3 R51, PT, PT, R30, R51, RZ ;  /* 0x000000331e337210 */ /* 0x000fe20007ffe0ff */
[----:B------:R-:W-:Y:S01]  /*1ad0*/  IMAD.IADD R22, R17, 0x1, R22 ;  /* 0x0000000111167824 */ /* 0x000fe200078e0216 */
[----:B------:R-:W-:Y:S01]  /*1ae0*/  ISETP.GT.U32.OR P2, PT, R20, 0x1c, P2 ;  /* 0x0000001c1400780c */ /* 0x000fe20001744470 */
[----:B------:R-:W-:Y:S01]  /*1af0*/  IMAD R30, R12, 0x1c, R3 ;  /* 0x0000001c0c1e7824 */ /* 0x000fe200078e0203 */
[----:B------:R-:W-:Y:S01]  /*1b00*/  IADD3 R47, PT, PT, R9, -0x1d, R28 ;  /* 0xffffffe3092f7810 */ /* 0x000fe20007ffe01c */
[----:B------:R-:W-:Y:S01]  /*1b10*/  IMAD R25, R11, 0x1c, R10 ;  /* 0x0000001c0b197824 */ /* 0x000fe200078e020a */
[----:B------:R-:W-:Y:S01]  /*1b20*/  ISETP.GT.U32.OR P2, PT, R9, 0x1c, P2 ;  /* 0x0000001c0900780c */ /* 0x000fe20001744470 */
[----:B------:R-:W-:Y:S01]  /*1b30*/  IMAD R27, R15, 0x1c, R18 ;  /* 0x0000001c0f1b7824 */ /* 0x000fe200078e0212 */
[----:B------:R-:W-:Y:S01]  /*1b40*/  ISETP.GT.U32.OR P3, PT, R22, 0x1c, P3 ;  /* 0x0000001c1600780c */ /* 0x000fe20001f64470 */
[----:B------:R-:W-:Y:S01]  /*1b50*/  IMAD R13, R24, 0x1c, R16 ;  /* 0x0000001c180d7824 */ /* 0x000fe200078e0210 */
[----:B------:R-:W-:Y:S01]  /*1b60*/  IADD3 R9, PT, PT, R5, UR4, RZ ;  /* 0x0000000405097c10 */ /* 0x000fe2000fffe0ff */
[----:B------:R-:W-:Y:S01]  /*1b70*/  IMAD R56, R56, 0x5a0, R35 ;  /* 0x000005a038387824 */ /* 0x000fe200078e0223 */
[----:B------:R-:W0:Y:S01]  /*1b80*/  LDC R5, c[0x0][0x38c] ;  /* 0x0000e300ff057b82 */ /* 0x000e220000000800 */
[----:B------:R-:W-:-:S02]  /*1b90*/  ISETP.GT.U32.OR P3, PT, R21, 0x1c, P3 ;  /* 0x0000001c1500780c */ /* 0x000fc40001f64470 */
[----:B------:R-:W-:Y:S02]  /*1ba0*/  ISETP.GT.U32.OR P4, PT, R23, 0x1c, P4 ;  /* 0x0000001c1700780c */ /* 0x000fe40002784470 */
[C---:B------:R-:W-:Y:S02]  /*1bb0*/  IADD3 R12, PT, PT, R17.reuse, R12, RZ ;  /* 0x0000000c110c7210 */ /* 0x040fe40007ffe0ff */
[C---:B------:R-:W-:Y:S02]  /*1bc0*/  IADD3 R11, PT, PT, R17.reuse, R11, RZ ;  /* 0x0000000b110b7210 */ /* 0x040fe40007ffe0ff */
[C---:B------:R-:W-:Y:S01]  /*1bd0*/  IADD3 R15, PT, PT, R17.reuse, R15, RZ ;  /* 0x0000000f110f7210 */ /* 0x040fe20007ffe0ff */
[----:B------:R-:W-:Y:S01]  /*1be0*/  IMAD.IADD R17, R17, 0x1, R24 ;  /* 0x0000000111117824 */ /* 0x000fe200078e0218 */
[----:B------:R-:W-:Y:S02]  /*1bf0*/  P2R R57, PR, RZ, 0x8 ;  /* 0x00000008ff397803 */ /* 0x000fe40000000000 */
[----:B------:R-:W-:-:S02]  /*1c00*/  P2R R59, PR, RZ, 0x10 ;  /* 0x00000010ff3b7803 */ /* 0x000fc40000000000 */
[----:B------:R-:W-:Y:S02]  /*1c10*/  ISETP.NE.AND P3, PT, R46, RZ, PT ;  /* 0x000000ff2e00720c */ /* 0x000fe40003f65270 */
[----:B------:R-:W-:Y:S02]  /*1c20*/  ISETP.NE.AND P4, PT, R48, RZ, PT ;  /* 0x000000ff3000720c */ /* 0x000fe40003f85270 */
[----:B------:R-:W-:Y:S02]  /*1c30*/  LOP3.LUT R36, R36, 0xffff, RZ, 0xc0, !PT ;  /* 0x0000ffff24247812 */ /* 0x000fe400078ec0ff */
[----:B------:R-:W-:Y:S02]  /*1c40*/  P2R R62, PR, RZ, 0x4 ;  /* 0x00000004ff3e7803 */ /* 0x000fe40000000000 */
[----:B------:R-:W-:Y:S02]  /*1c50*/  ISETP.GT.U32.OR P2, PT, R12, 0x1c, P3 ;  /* 0x0000001c0c00780c */ /* 0x000fe40001f44470 */
[----:B------:R-:W-:-:S02]  /*1c60*/  ISETP.GT.U32.OR P6, PT, R17, 0x1c, P6 ;  /* 0x0000001c1100780c */ /* 0x000fc400037c4470 */
[----:B------:R-:W-:Y:S02]  /*1c70*/  IADD3 R46, PT, PT, R7, UR4, RZ ;  /* 0x00000004072e7c10 */ /* 0x000fe4000fffe0ff */
[----:B------:R-:W-:Y:S02]  /*1c80*/  ISETP.GT.U32.OR P3, PT, R11, 0x1c, P4 ;  /* 0x0000001c0b00780c */ /* 0x000fe40002764470 */
[----:B------:R-:W-:Y:S02]  /*1c90*/  IADD3 R8, PT, PT, R8, UR4, RZ ;  /* 0x0000000408087c10 */ /* 0x000fe4000fffe0ff */
[----:B------:R-:W-:Y:S02]  /*1ca0*/  ISETP.GT.U32.OR P4, PT, R14, 0x1c, P5 ;  /* 0x0000001c0e00780c */ /* 0x000fe40002f84470 */
[----:B------:R-:W-:Y:S02]  /*1cb0*/  IADD3 R29, PT, PT, R29, R36, RZ ;  /* 0x000000241d1d7210 */ /* 0x000fe40007ffe0ff */
[----:B------:R-:W-:-:S02]  /*1cc0*/  ISETP.GT.U32.OR P5, PT, R15, 0x1c, P0 ;  /* 0x0000001c0f00780c */ /* 0x000fc400007a4470 */
[----:B------:R-:W-:Y:S01]  /*1cd0*/  IADD3 R6, PT, PT, R6, UR4, RZ ;  /* 0x0000000406067c10 */ /* 0x000fe2000fffe0ff */
[----:B------:R-:W-:Y:S01]  /*1ce0*/  IMAD R54, R54, 0x5a0, R29 ;  /* 0x000005a036367824 */ /* 0x000fe200078e021d */
[----:B------:R-:W-:Y:S01]  /*1cf0*/  LOP3.LUT R43, R43, 0xff, RZ, 0xc0, !PT ;  /* 0x000000ff2b2b7812 */ /* 0x000fe200078ec0ff */
[----:B------:R-:W-:Y:S01]  /*1d00*/  UMOV UR4, URZ ;  /* 0x000000ff00047c82 */ /* 0x000fe20008000000 */
[----:B------:R-:W-:Y:S02]  /*1d10*/  LOP3.LUT R39, R39, 0xffff, RZ, 0xc0, !PT ;  /* 0x0000ffff27277812 */ /* 0x000fe400078ec0ff */
[----:B------:R-:W-:Y:S02]  /*1d20*/  LOP3.LUT R33, R33, 0xffff, RZ, 0xc0, !PT ;  /* 0x0000ffff21217812 */ /* 0x000fe400078ec0ff */
[----:B------:R-:W-:Y:S02]  /*1d30*/  ISETP.NE.AND P0, PT, R44, RZ, PT ;  /* 0x000000ff2c00720c */ /* 0x000fe40003f05270 */
[----:B------:R-:W-:-:S02]  /*1d40*/  ISETP.GT.U32.OR P6, PT, R46, 0x1c, P6 ;  /* 0x0000001c2e00780c */ /* 0x000fc400037c4470 */
[----:B------:R-:W-:Y:S01]  /*1d50*/  IADD3 R3, PT, PT, R23, -0x1d, R32 ;  /* 0xffffffe317037810 */ /* 0x000fe20007ffe020 */
[----:B------:R-:W-:Y:S01]  /*1d60*/  HFMA2 R23, -RZ, RZ, 0, 0 ;  /* 0x00000000ff177431 */ /* 0x000fe200000001ff */
[----:B------:R-:W-:Y:S01]  /*1d70*/  IADD3 R44, PT, PT, R8, -0x1d, R25 ;  /* 0xffffffe3082c7810 */ /* 0x000fe20007ffe019 */
[----:B------:R-:W-:Y:S01]  /*1d80*/  HFMA2 R25, -RZ, RZ, 0, 0 ;  /* 0x00000000ff197431 */ /* 0x000fe200000001ff */
[----:B------:R-:W-:Y:S02]  /*1d90*/  IADD3 R48, PT, PT, R21, -0x1d, R26 ;  /* 0xffffffe315307810 */ /* 0x000fe40007ffe01a */
[C---:B------:R-:W-:Y:S02]  /*1da0*/  IADD3 R7, PT, PT, R4.reuse, -0x1d, R19 ;  /* 0xffffffe304077810 */ /* 0x040fe40007ffe013 */
[----:B------:R-:W-:Y:S01]  /*1db0*/  ISETP.GT.U32.OR P4, PT, R4, 0x1c, P4 ;  /* 0x0000001c0400780c */ /* 0x000fe20002784470 */
[----:B------:R-:W-:Y:S01]  /*1dc0*/  IMAD.U32 R4, RZ, RZ, UR5 ;  /* 0x00000005ff047e24 */ /* 0x000fe2000f8e00ff */
[----:B------:R-:W-:-:S02]  /*1dd0*/  ISETP.GT.U32.OR P5, PT, R6, 0x1c, P5 ;  /* 0x0000001c0600780c */ /* 0x000fc40002fa4470 */
[----:B------:R-:W-:Y:S02]  /*1de0*/  IADD3 R52, PT, PT, R43, R52, RZ ;  /* 0x000000342b347210 */ /* 0x000fe40007ffe0ff */
[----:B------:R-:W-:Y:S02]  /*1df0*/  IADD3 R50, PT, PT, R39, R50, RZ ;  /* 0x0000003227327210 */ /* 0x000fe40007ffe0ff */
[----:B------:R-:W-:Y:S02]  /*1e00*/  IADD3 R49, PT, PT, R33, R38, RZ ;  /* 0x0000002621317210 */ /* 0x000fe40007ffe0ff */
[C---:B------:R-:W-:Y:S02]  /*1e10*/  IADD3 R45, PT, PT, R9.reuse, -0x1d, R30 ;  /* 0xffffffe3092d7810 */ /* 0x040fe40007ffe01e */
[----:B------:R-:W-:Y:S02]  /*1e20*/  ISETP.GT.U32.OR P2, PT, R9, 0x1c, P2 ;  /* 0x0000001c0900780c */ /* 0x000fe40001744470 */
[----:B------:R-:W-:-:S02]  /*1e30*/  ISETP.GT.U32.OR P3, PT, R8, 0x1c, P3 ;  /* 0x0000001c0800780c */ /* 0x000fc40001f64470 */
[----:B------:R-:W-:Y:S02]  /*1e40*/  IADD3 R6, PT, PT, R6, -0x1d, R27 ;  /* 0xffffffe306067810 */ /* 0x000fe40007ffe01b */
[----:B------:R-:W-:Y:S02]  /*1e50*/  IADD3 R46, PT, PT, R46, -0x1d, R13 ;  /* 0xffffffe32e2e7810 */ /* 0x000fe40007ffe00d */
[----:B------:R-:W-:Y:S02]  /*1e60*/  P2R R61, PR, RZ, 0x40 ;  /* 0x00000040ff3d7803 */ /* 0x000fe40000000000 */
[----:B0---4-:R-:W-:-:S07]  /*1e70*/  MOV R21, RZ ;  /* 0x000000ff00157202 */ /* 0x011fce0000000f00 */
.L_x_8:
[----:B------:R-:W-:Y:S01]  /*1e80*/  P2R R20, PR, RZ, 0x1 ;  /* 0x00000001ff147803 */ /* 0x000fe20000000000 */
[----:B------:R-:W0:Y:S01]  /*1e90*/  @!P2 LDC.64 R8, c[0x0][0x380] ;  /* 0x0000e000ff08ab82 */ /* 0x000e220000000a00 */
[----:B------:R-:W-:Y:S02]  /*1ea0*/  ISETP.NE.AND P0, PT, R62, RZ, PT ;  /* 0x000000ff3e00720c */ /* 0x000fe40003f05270 */
[----:B------:R-:W-:Y:S02]  /*1eb0*/  ISETP.NE.AND P6, PT, R61, RZ, PT ;  /* 0x000000ff3d00720c */ /* 0x000fe40003fc5270 */
[----:B------:R-:W-:-:S03]  /*1ec0*/  MOV R22, RZ ;  /* 0x000000ff00167202 */ /* 0x000fc60000000f00 */
[----:B------:R-:W1:Y:S08]  /*1ed0*/  @!P3 LDC.64 R10, c[0x0][0x380] ;  /* 0x0000e000ff0abb82 */ /* 0x000e700000000a00 */
[----:B------:R-:W2:Y:S08]  /*1ee0*/  @!P0 LDC.64 R18, c[0x0][0x380] ;  /* 0x0000e000ff128b82 */ /* 0x000eb00000000a00 */
[----:B------:R-:W3:Y:S08]  /*1ef0*/  @!P6 LDC.64 R16, c[0x0][0x380] ;  /* 0x0000e000ff10eb82 */ /* 0x000ef00000000a00 */
[----:B------:R-:W4:Y:S08]  /*1f00*/  @!P4 LDC.64 R12, c[0x0][0x380] ;  /* 0x0000e000ff0ccb82 */ /* 0x000f300000000a00 */
[----:B------:R-:W5:Y:S01]  /*1f10*/  @!P5 LDC.64 R14, c[0x0][0x380] ;  /* 0x0000e000ff0edb82 */ /* 0x000f620000000a00 */
[----:B------:R-:W-:-:S02]  /*1f20*/  MOV R24, RZ ;  /* 0x000000ff00187202 */ /* 0x000fc40000000f00 */
[----:B------:R-:W-:Y:S02]  /*1f30*/  CS2R R28, SRZ ;  /* 0x00000000001c7805 */ /* 0x000fe4000001ff00 */
[----:B------:R-:W-:Y:S01]  /*1f40*/  CS2R R26, SRZ ;  /* 0x00000000001a7805 */ /* 0x000fe2000001ff00 */
[----:B--2---:R-:W-:-:S04]  /*1f50*/  @!P0 IMAD.WIDE R18, R47, 0x4, R18 ;  /* 0x000000042f128825 */ /* 0x004fc800078e0212 */
[----:B---3--:R-:W-:Y:S01]  /*1f60*/  @!P6 IMAD.WIDE R16, R46, 0x4, R16 ;  /* 0x000000042e10e825 */ /* 0x008fe200078e0210 */
[----:B------:R2:W3:Y:S01]  /*1f70*/  @!P0 LDG.E.CONSTANT R22, desc[UR8][R18.64] ;  /* 0x0000000812168981 */ /* 0x0004e2000c1e9900 */
[----:B------:R-:W2:Y:S02]  /*1f80*/  S2R R31, SR_TID.Z ;  /* 0x00000000001f7919 */ /* 0x000ea40000002300 */
[----:B0-----:R-:W-:Y:S01]  /*1f90*/  @!P2 IMAD.WIDE R8, R45, 0x4, R8 ;  /* 0x000000042d08a825 */ /* 0x001fe200078e0208 */
[----:B------:R-:W0:Y:S01]  /*1fa0*/  S2UR UR6, SR_CgaCtaId ;  /* 0x00000000000679c3 */ /* 0x000e220000008800 */
[----:B------:R-:W-:Y:S01]  /*1fb0*/  UMOV UR5, 0x400 ;  /* 0x0000040000057882 */ /* 0x000fe20000000000 */
[----:B------:R-:W3:Y:S01]  /*1fc0*/  @!P6 LDG.E.CONSTANT R24, desc[UR8][R16.64] ;  /* 0x000000081018e981 */ /* 0x000ee2000c1e9900 */
[----:B-1----:R-:W-:Y:S01]  /*1fd0*/  @!P3 IMAD.WIDE R10, R44, 0x4, R10 ;  /* 0x000000042c0ab825 */ /* 0x002fe200078e020a */
[----:B------:R-:W-:Y:S02]  /*1fe0*/  ISETP.NE.AND P0, PT, R20, RZ, PT ;  /* 0x000000ff1400720c */ /* 0x000fe40003f05270 */
[----:B------:R-:W3:Y:S01]  /*1ff0*/  @!P2 LDG.E.CONSTANT R29, desc[UR8][R8.64] ;  /* 0x00000008081da981 */ /* 0x000ee2000c1e9900 */
[----:B----4-:R-:W-:-:S03]  /*2000*/  @!P4 IMAD.WIDE R12, R7, 0x4, R12 ;  /* 0x00000004070cc825 */ /* 0x010fc600078e020c */
[----:B------:R1:W4:Y:S01]  /*2010*/  @!P3 LDG.E.CONSTANT R28, desc[UR8][R10.64] ;  /* 0x000000080a1cb981 */ /* 0x000322000c1e9900 */
[----:B-----5:R-:W-:-:S03]  /*2020*/  @!P5 IMAD.WIDE R14, R6, 0x4, R14 ;  /* 0x00000004060ed825 */ /* 0x020fc600078e020e */
[----:B------:R-:W5:Y:S04]  /*2030*/  @!P4 LDG.E.CONSTANT R27, desc[UR8][R12.64] ;  /* 0x000000080c1bc981 */ /* 0x000f68000c1e9900 */
[----:B------:R-:W5:Y:S01]  /*2040*/  @!P5 LDG.E.CONSTANT R26, desc[UR8][R14.64] ;  /* 0x000000080e1ad981 */ /* 0x000f62000c1e9900 */
[----:B--2---:R-:W2:Y:S01]  /*2050*/  S2R R19, SR_TID.X ;  /* 0x0000000000137919 */ /* 0x004ea20000002100 */
[----:B------:R-:W1:Y:S01]  /*2060*/  S2R R18, SR_TID.Y ;  /* 0x0000000000127919 */ /* 0x000e620000002200 */
[----:B0-----:R-:W-:Y:S01]  /*2070*/  ULEA UR7, UR6, UR5, 0x18 ;  /* 0x0000000506077291 */ /* 0x001fe2000f8ec0ff */
[----:B------:R-:W-:Y:S01]  /*2080*/  BAR.SYNC.DEFER_BLOCKING 0x0 ;  /* 0x0000000000007b1d */ /* 0x000fe20000010000 */
[----:B--2---:R-:W-:-:S05]  /*2090*/  SHF.L.U32 R19, R19, 0x3, RZ ;  /* 0x0000000313137819 */ /* 0x004fca00000006ff */
[----:B-1----:R-:W-:-:S04]  /*20a0*/  IMAD R18, R18, 0x1f, R19 ;  /* 0x0000001f12127824 */ /* 0x002fc800078e0213 */
[----:B------:R-:W-:-:S05]  /*20b0*/  IMAD R20, R31, 0xd8, R18 ;  /* 0x000000d81f147824 */ /* 0x000fca00078e0212 */
[----:B------:R-:W-:Y:S02]  /*20c0*/  LEA R11, R20, UR7, 0x2 ;  /* 0x00000007140b7c11 */ /* 0x000fe4000f8e10ff */
[----:B------:R-:W-:Y:S01]  /*20d0*/  ISETP.NE.AND P6, PT, R60, RZ, PT ;  /* 0x000000ff3c00720c */ /* 0x000fe20003fc5270 */
[----:B------:R-:W-:Y:S01]  /*20e0*/  BSSY.RECONVERGENT B0, `(.L_x_0) ;  /* 0x0000013000007945 */ /* 0x000fe20003800200 */
[----:B------:R-:W-:Y:S02]  /*20f0*/  MOV R8, R4 ;  /* 0x0000000400087202 */ /* 0x000fe40000000f00 */
[----:B------:R-:W-:Y:S01]  /*2100*/  MOV R9, R5 ;  /* 0x0000000500097202 */ /* 0x000fe20000000f00 */
[----:B---3--:R0:W-:Y:S04]  /*2110*/  STS [R11], R22 ;  /* 0x000000160b007388 */ /* 0x0081e80000000800 */
[----:B------:R0:W-:Y:S04]  /*2120*/  STS [R11+0x4], R24 ;  /* 0x000004180b007388 */ /* 0x0001e80000000800 */
[----:B------:R0:W-:Y:S04]  /*2130*/  STS [R11+0x8], R29 ;  /* 0x0000081d0b007388 */ /* 0x0001e80000000800 */
[----:B----4-:R0:W-:Y:S04]  /*2140*/  STS [R11+0xc], R28 ;  /* 0x00000c1c0b007388 */ /* 0x0101e80000000800 */
[----:B-----5:R0:W-:Y:S04]  /*2150*/  STS [R11+0x10], R27 ;  /* 0x0000101b0b007388 */ /* 0x0201e80000000800 */
[----:B------:R0:W-:Y:S01]  /*2160*/  STS [R11+0x14], R26 ;  /* 0x0000141a0b007388 */ /* 0x0001e20000000800 */
[----:B------:R-:W-:Y:S05]  /*2170*/  @P6 BRA `(.L_x_1) ;  /* 0x0000000000246947 */ /* 0x000fea0003800000 */
[----:B------:R-:W-:Y:S01]  /*2180*/  ISETP.NE.AND P6, PT, R59, RZ, PT ;  /* 0x000000ff3b00720c */ /* 0x000fe20003fc5270 */
[----:B------:R-:W-:Y:S01]  /*2190*/  BSSY.RECONVERGENT B1, `(.L_x_2) ;  /* 0x0000006000017945 */ /* 0x000fe20003800200 */
[----:B------:R-:W-:-:S11]  /*21a0*/  IMAD.MOV.U32 R4, RZ, RZ, RZ ;  /* 0x000000ffff047224 */ /* 0x000fd600078e00ff */
[----:B------:R-:W-:Y:S05]  /*21b0*/  @P6 BRA `(.L_x_3) ;  /* 0x00000000000c6947 */ /* 0x000fea0003800000 */
[----:B------:R-:W1:Y:S02]  /*21c0*/  LDC.64 R4, c[0x0][0x380] ;  /* 0x0000e000ff047b82 */ /* 0x000e640000000a00 */
[----:B-1----:R-:W-:-:S06]  /*21d0*/  IMAD.WIDE R4, R3, 0x4, R4 ;  /* 0x0000000403047825 */ /* 0x002fcc00078e0204 */
[----:B------:R1:W5:Y:S02]  /*21e0*/  LDG.E.CONSTANT R4, desc[UR8][R4.64] ;  /* 0x0000000804047981 */ /* 0x000364000c1e9900 */
.L_x_3:
[----:B------:R-:W-:Y:S05]  /*21f0*/  BSYNC.RECONVERGENT B1 ;  /* 0x0000000000017941 */ /* 0x000fea0003800200 */
.L_x_2:
[----:B-----5:R2:W-:Y:S02]  /*2200*/  STS [R11+0x18], R4 ;  /* 0x000018040b007388 */ /* 0x0205e40000000800 */
.L_x_1:
[----:B------:R-:W-:Y:S05]  /*2210*/  BSYNC.RECONVERGENT B0 ;  /* 0x0000000000007941 */ /* 0x000fea0003800200 */
.L_x_0:
[----:B------:R-:W-:Y:S01]  /*2220*/  ISETP.NE.AND P6, PT, R58, RZ, PT ;  /* 0x000000ff3a00720c */ /* 0x000fe20003fc5270 */
[----:B------:R-:W-:-:S12]  /*2230*/  BSSY.RECONVERGENT B0, `(.L_x_4) ;  /* 0x000000b000007945 */ /* 0x000fd80003800200 */
[----:B------:R-:W-:Y:S05]  /*2240*/  @P6 BRA `(.L_x_5) ;  /* 0x0000000000246947 */ /* 0x000fea0003800000 */
[----:B------:R-:W-:Y:S01]  /*2250*/  ISETP.NE.AND P6, PT, R57, RZ, PT ;  /* 0x000000ff3900720c */ /* 0x000fe20003fc5270 */
[----:B------:R-:W-:Y:S01]  /*2260*/  BSSY.RECONVERGENT B1, `(.L_x_6) ;  /* 0x0000006000017945 */ /* 0x000fe20003800200 */
[----:B--2---:R-:W-:-:S11]  /*2270*/  HFMA2 R4, -RZ, RZ, 0, 0 ;  /* 0x00000000ff047431 */ /* 0x004fd600000001ff */
[----:B------:R-:W-:Y:S05]  /*2280*/  @P6 BRA `(.L_x_7) ;  /* 0x00000000000c6947 */ /* 0x000fea0003800000 */
[----:B-1----:R-:W1:Y:S02]  /*2290*/  LDC.64 R4, c[0x0][0x380] ;  /* 0x0000e000ff047b82 */ /* 0x002e640000000a00 */
[----:B-1----:R-:W-:-:S06]  /*22a0*/  IMAD.WIDE R4, R48, 0x4, R4 ;  /* 0x0000000430047825 */ /* 0x002fcc00078e0204 */
[----:B------:R2:W5:Y:S02]  /*22b0*/  LDG.E.CONSTANT R4, desc[UR8][R4.64] ;  /* 0x0000000804047981 */ /* 0x000564000c1e9900 */
.L_x_7:
[----:B------:R-:W-:Y:S05]  /*22c0*/  BSYNC.RECONVERGENT B1 ;  /* 0x0000000000017941 */ /* 0x000fea0003800200 */
.L_x_6:
[----:B-----5:R3:W-:Y:S02]  /*22d0*/  STS [R11+0x1c], R4 ;  /* 0x00001c040b007388 */ /* 0x0207e40000000800 */
.L_x_5:
[----:B------:R-:W-:Y:S05]  /*22e0*/  BSYNC.RECONVERGENT B0 ;  /* 0x0000000000007941 */ /* 0x000fea0003800200 */
.L_x_4:
[----:B--23--:R-:W-:Y:S01]  /*22f0*/  IADD3 R4, P6, PT, R8, 0x120, RZ ;  /* 0x0000012008047810 */ /* 0x00cfe20007fde0ff */
[----:B0-----:R-:W-:-:S03]  /*2300*/  IMAD.WIDE.U32 R28, R56, 0x4, R8 ;  /* 0x00000004381c7825 */ /* 0x001fc600078e0008 */
[----:B-1----:R-:W-:Y:S01]  /*2310*/  IADD3.X R5, PT, PT, RZ, R9, RZ, P6, !PT ;  /* 0x00000009ff057210 */ /* 0x002fe200037fe4ff */
[--C-:B------:R-:W-:Y:S02]  /*2320*/  IMAD.WIDE.U32 R26, R49, 0x4, R8.reuse ;  /* 0x00000004311a7825 */ /* 0x100fe400078e0008 */
[----:B------:R-:W2:Y:S02]  /*2330*/  LDG.E.CONSTANT R28, desc[UR8][R28.64] ;  /* 0x000000081c1c7981 */ /* 0x000ea4000c1e9900 */
[--C-:B------:R-:W-:Y:S02]  /*2340*/  IMAD.WIDE.U32 R18, R50, 0x4, R8.reuse ;  /* 0x0000000432127825 */ /* 0x100fe400078e0008 */
[----:B------:R0:W3:Y:S02]  /*2350*/  LDG.E.CONSTANT R26, desc[UR8][R26.64] ;  /* 0x000000081a1a7981 */ /* 0x0000e4000c1e9900 */
[--C-:B------:R-:W-:Y:S02]  /*2360*/  IMAD.WIDE.U32 R16, R55, 0x4, R8.reuse ;  /* 0x0000000437107825 */ /* 0x100fe400078e0008 */
[----:B------:R-:W4:Y:S02]  /*2370*/  LDG.E.CONSTANT R18, desc[UR8][R18.64] ;  /* 0x0000000812127981 */ /* 0x000f24000c1e9900 */
[----:B------:R-:W-:-:S02]  /*2380*/  IMAD.WIDE.U32 R14, R54, 0x4, R8 ;  /* 0x00000004360e7825 */ /* 0x000fc400078e0008 */
[----:B------:R-:W5:Y:S02]  /*2390*/  LDG.E.CONSTANT R16, desc[UR8][R16.64] ;  /* 0x0000000810107981 */ /* 0x000f64000c1e9900 */
[--C-:B------:R-:W-:Y:S02]  /*23a0*/  IMAD.WIDE.U32 R12, R51, 0x4, R8.reuse ;  /* 0x00000004330c7825 */ /* 0x100fe400078e0008 */
[----:B------:R-:W5:Y:S02]  /*23b0*/  LDG.E.CONSTANT R22, desc[UR8][R14.64] ;  /* 0x000000080e167981 */ /* 0x000f64000c1e9900 */
[--C-:B------:R-:W-:Y:S02]  /*23c0*/  @!P1 IMAD.WIDE.U32 R10, R52, 0x4, R8.reuse ;  /* 0x00000004340a9825 */ /* 0x100fe400078e0008 */
[----:B------:R-:W5:Y:S02]  /*23d0*/  LDG.E.CONSTANT R24, desc[UR8][R12.64] ;  /* 0x000000080c187981 */ /* 0x000f64000c1e9900 */
[----:B------:R-:W-:-:S02]  /*23e0*/  @!P0 IMAD.WIDE.U32 R8, R53, 0x4, R8 ;  /* 0x0000000435088825 */ /* 0x000fc400078e0008 */
[----:B------:R-:W5:Y:S04]  /*23f0*/  @!P1 LDG.E.CONSTANT R30, desc[UR8][R10.64] ;  /* 0x000000080a1e9981 */ /* 0x000f68000c1e9900 */
[----:B------:R-:W5:Y:S01]  /*2400*/  @!P0 LDG.E.CONSTANT R36, desc[UR8][R8.64] ;  /* 0x0000000808248981 */ /* 0x000f62000c1e9900 */
[----:B------:R-:W-:-:S04]  /*2410*/  UIADD3 UR5, UPT, UPT, UR5, 0x6c0, URZ ;  /* 0x000006c005057890 */ /* 0x000fc8000fffe0ff */
[----:B------:R-:W-:-:S06]  /*2420*/  ULEA UR5, UR6, UR5, 0x18 ;  /* 0x0000000506057291 */ /* 0x000fcc000f8ec0ff */
[----:B0-----:R-:W-:-:S05]  /*2430*/  LEA R27, R20, UR5, 0x2 ;  /* 0x00000005141b7c11 */ /* 0x001fca000f8e10ff */
[----:B--2---:R-:W-:Y:S04]  /*2440*/  STS [R27], R28 ;  /* 0x0000001c1b007388 */ /* 0x004fe80000000800 */
[----:B---3--:R-:W-:Y:S04]  /*2450*/  STS [R27+0x4], R26 ;  /* 0x0000041a1b007388 */ /* 0x008fe80000000800 */
[----:B----4-:R-:W-:Y:S04]  /*2460*/  STS [R27+0x8], R18 ;  /* 0x000008121b007388 */ /* 0x010fe80000000800 */
[----:B-----5:R-:W-:Y:S04]  /*2470*/  STS [R27+0xc], R16 ;  /* 0x00000c101b007388 */ /* 0x020fe80000000800 */
[----:B------:R-:W-:Y:S04]  /*2480*/  STS [R27+0x10], R22 ;  /* 0x000010161b007388 */ /* 0x000fe80000000800 */
[----:B------:R-:W-:Y:S04]  /*2490*/  STS [R27+0x14], R24 ;  /* 0x000014181b007388 */ /* 0x000fe80000000800 */
[----:B------:R-:W-:Y:S04]  /*24a0*/  @!P1 STS [R27+0x18], R30 ;  /* 0x0000181e1b009388 */ /* 0x000fe80000000800 */
[----:B------:R-:W-:Y:S01]  /*24b0*/  @!P0 STS [R27+0x1c], R36 ;  /* 0x00001c241b008388 */ /* 0x000fe20000000800 */
[----:B------:R-:W-:Y:S06]  /*24c0*/  BAR.SYNC.DEFER_BLOCKING 0x0 ;  /* 0x0000000000007b1d */ /* 0x000fec0000010000 */
[----:B------:R-:W-:Y:S04]  /*24d0*/  LDS R64, [R0] ;  /* 0x0000000000407984 */ /* 0x000fe80000000800 */
[----:B------:R-:W0:Y:S04]  /*24e0*/  LDS.128 R8, [R2] ;  /* 0x0000000002087984 */ /* 0x000e280000000c00 */
[----:B------:R-:W1:Y:S04]  /*24f0*/  LDS.128 R12, [R2+0x120] ;  /* 0x00012000020c7984 */ /* 0x000e680000000c00 */
[----:B------:R-:W2:Y:S04]  /*2500*/  LDS R20, [R0+0x18] ;  /* 0x0000180000147984 */ /* 0x000ea80000000800 */
[----:B------:R-:W3:Y:S04]  /*2510*/  LDS.128 R16, [R2+0x240] ;  /* 0x0002400002107984 */ /* 0x000ee80000000c00 */
[----:B------:R-:W-:Y:S04]  /*2520*/  LDS.128 R32, [R2+0x10] ;  /* 0x0000100002207984 */ /* 0x000fe80000000c00 */
[----:B------:R-:W-:Y:S04]  /*2530*/  LDS.128 R36, [R2+0x130] ;  /* 0x0001300002247984 */ /* 0x000fe80000000c00 */
[----:B------:R-:W-:Y:S01]  /*2540*/  LDS.128 R40, [R2+0x250] ;  /* 0x0002500002287984 */ /* 0x000fe20000000c00 */
[----:B0-----:R-:W-:-:S03]  /*2550*/  FFMA R29, R64, R8, R25 ;  /* 0x00000008401d7223 */ /* 0x001fc60000000019 */
[----:B------:R-:W0:Y:S01]  /*2560*/  LDS R25, [R0+0x30] ;  /* 0x0000300000197984 */ /* 0x000e220000000800 */
[----:B-1----:R-:W-:-:S03]  /*2570*/  FFMA R21, R64, R12, R21 ;  /* 0x0000000c40157223 */ /* 0x002fc60000000015 */
[----:B------:R-:W1:Y:S01]  /*2580*/  LDS R12, [R0+0x4] ;  /* 0x00000400000c7984 */ /* 0x000e620000000800 */
[----:B--2---:R-:W-:-:S03]  /*2590*/  FFMA R8, R20, R11, R29 ;  /* 0x0000000b14087223 */ /* 0x004fc6000000001d */
[----:B------:R-:W2:Y:S01]  /*25a0*/  LDS R11, [R0+0x1c] ;  /* 0x00001c00000b7984 */ /* 0x000ea20000000800 */
[----:B------:R-:W-:Y:S01]  /*25b0*/  FFMA R15, R20, R15, R21 ;  /* 0x0000000f140f7223 */ /* 0x000fe20000000015 */
[----:B---3--:R-:W-:Y:S02]  /*25c0*/  FFMA R16, R64, R16, R23 ;  /* 0x0000001040107223 */ /* 0x008fe40000000017 */
[----:B------:R-:W-:Y:S02]  /*25d0*/  LDS.128 R28, [R2+0x260] ;  /* 0x00026000021c7984 */ /* 0x000fe40000000c00 */
[----:B------:R-:W-:Y:S01]  /*25e0*/  FFMA R19, R20, R19, R16 ;  /* 0x0000001314137223 */ /* 0x000fe20000000010 */
[C---:B0-----:R-:W-:Y:S02]  /*25f0*/  FFMA R21, R25.reuse, R34, R8 ;  /* 0x0000002219157223 */ /* 0x041fe40000000008 */
[----:B------:R-:W0:Y:S01]  /*2600*/  LDS R8, [R0+0x34] ;  /* 0x0000340000087984 */ /* 0x000e220000000800 */
[----:B------:R-:W-:Y:S01]  /*2610*/  FFMA R38, R25, R38, R15 ;  /* 0x0000002619267223 */ /* 0x000fe2000000000f */
[----:B-1----:R-:W-:-:S02]  /*2620*/  FFMA R16, R12, R9, R21 ;  /* 0x000000090c107223 */ /* 0x002fc40000000015 */
[----:B------:R-:W1:Y:S01]  /*2630*/  LDS R9, [R0+0x8] ;  /* 0x0000080000097984 */ /* 0x000e620000000800 */
[----:B------:R-:W-:Y:S01]  /*2640*/  FFMA R15, R12, R13, R38 ;  /* 0x0000000d0c0f7223 */ /* 0x000fe20000000026 */
[C---:B--2---:R-:W-:Y:S02]  /*2650*/  FFMA R13, R11.reuse, R32, R16 ;  /* 0x000000200b0d7223 */ /* 0x044fe40000000010 */
[----:B------:R-:W2:Y:S01]  /*2660*/  LDS R16, [R0+0x20] ;  /* 0x0000200000107984 */ /* 0x000ea20000000800 */
[----:B------:R-:W-:-:S03]  /*2670*/  FFMA R36, R11, R36, R15 ;  /* 0x000000240b247223 */ /* 0x000fc6000000000f */
[----:B------:R-:W-:Y:S04]  /*2680*/  LDS R15, [R0+0x38] ;  /* 0x00003800000f7984 */ /* 0x000fe80000000800 */
[----:B------:R-:W3:Y:S01]  /*2690*/  LDS.128 R20, [R2+0x20] ;  /* 0x0000200002147984 */ /* 0x000ee20000000c00 */
[----:B------:R-:W-:-:S03]  /*26a0*/  FFMA R42, R25, R42, R19 ;  /* 0x0000002a192a7223 */ /* 0x000fc60000000013 */
[----:B------:R-:W4:Y:S01]  /*26b0*/  LDS.128 R24, [R2+0x140] ;  /* 0x0001400002187984 */ /* 0x000f220000000c00 */
[----:B------:R-:W-:-:S04]  /*26c0*/  FFMA R17, R12, R17, R42 ;  /* 0x000000110c117223 */ /* 0x000fc8000000002a */
[----:B------:R-:W-:Y:S01]  /*26d0*/  FFMA R40, R11, R40, R17 ;  /* 0x000000280b287223 */ /* 0x000fe20000000011 */
[C---:B0-----:R-:W-:Y:S01]  /*26e0*/  FFMA R12, R8.reuse, R35, R13 ;  /* 0x00000023080c7223 */ /* 0x041fe2000000000d */
[C---:B------:R-:W-:Y:S02]  /*26f0*/  FFMA R39, R8.reuse, R39, R36 ;  /* 0x0000002708277223 */ /* 0x040fe40000000024 */
[----:B------:R-:W-:Y:S01]  /*2700*/  FFMA R43, R8, R43, R40 ;  /* 0x0000002b082b7223 */ /* 0x000fe20000000028 */
[----:B------:R-:W-:Y:S01]  /*2710*/  LDS R13, [R0+0xf0] ;  /* 0x0000f000000d7984 */ /* 0x000fe20000000800 */
[C---:B-1----:R-:W-:Y:S01]  /*2720*/  FFMA R11, R9.reuse, R10, R12 ;  /* 0x0000000a090b7223 */ /* 0x042fe2000000000c */
[C---:B------:R-:W-:Y:S01]  /*2730*/  FFMA R14, R9.reuse, R14, R39 ;  /* 0x0000000e090e7223 */ /* 0x040fe20000000027 */
[----:B------:R-:W-:Y:S01]  /*2740*/  FFMA R18, R9, R18, R43 ;  /* 0x0000001209127223 */ /* 0x000fe2000000002b */
[----:B------:R-:W-:Y:S01]  /*2750*/  LDS R10, [R0+0x108] ;  /* 0x00010800000a7984 */ /* 0x000fe20000000800 */
[C---:B--2---:R-:W-:Y:S01]  /*2760*/  FFMA R8, R16.reuse, R33, R11 ;  /* 0x0000002110087223 */ /* 0x044fe2000000000b */
[C---:B------:R-:W-:Y:S01]  /*2770*/  FFMA R37, R16.reuse, R37, R14 ;  /* 0x0000002510257223 */ /* 0x040fe2000000000e */
[----:B------:R-:W-:Y:S01]  /*2780*/  FFMA R41, R16, R41, R18 ;  /* 0x0000002910297223 */ /* 0x000fe20000000012 */
[----:B------:R-:W-:Y:S04]  /*2790*/  LDS.128 R32, [R2+0x30] ;  /* 0x0000300002207984 */ /* 0x000fe80000000c00 */
[----:B------:R-:W-:Y:S01]  /*27a0*/  LDS R9, [R0+0xdc] ;  /* 0x0000dc0000097984 */ /* 0x000fe20000000800 */
[----:B---3--:R-:W-:-:S03]  /*27b0*/  FFMA R11, R15, R20, R8 ;  /* 0x000000140f0b7223 */ /* 0x008fc60000000008 */
[----:B------:R-:W0:Y:S01]  /*27c0*/  LDS R8, [R0+0xd8] ;  /* 0x0000d80000087984 */ /* 0x000e220000000800 */
[C---:B----4-:R-:W-:Y:S01]  /*27d0*/  FFMA R24, R15.reuse, R24, R37 ;  /* 0x000000180f187223 */ /* 0x050fe20000000025 */
[----:B------:R-:W-:Y:S02]  /*27e0*/  FFMA R28, R15, R28, R41 ;  /* 0x0000001c0f1c7223 */ /* 0x000fe40000000029 */
[----:B------:R-:W1:Y:S04]  /*27f0*/  LDS.128 R36, [R2+0x150] ;  /* 0x0001500002247984 */ /* 0x000e680000000c00 */
[----:B------:R-:W2:Y:S04]  /*2800*/  LDS.128 R40, [R2+0x270] ;  /* 0x0002700002287984 */ /* 0x000ea80000000c00 */
[----:B------:R-:W3:Y:S04]  /*2810*/  LDS R20, [R0+0xf4] ;  /* 0x0000f40000147984 */ /* 0x000ee80000000800 */
[----:B------:R-:W-:Y:S01]  /*2820*/  LDS.128 R16, [R2+0x280] ;  /* 0x0002800002107984 */ /* 0x000fe20000000c00 */
[C---:B0-----:R-:W-:Y:S01]  /*2830*/  FFMA R12, R8.reuse, R21, R11 ;  /* 0x00000015080c7223 */ /* 0x041fe2000000000b */
[C---:B------:R-:W-:Y:S01]  /*2840*/  FFMA R25, R8.reuse, R25, R24 ;  /* 0x0000001908197223 */ /* 0x040fe20000000018 */
[----:B------:R-:W-:Y:S01]  /*2850*/  FFMA R29, R8, R29, R28 ;  /* 0x0000001d081d7223 */ /* 0x000fe2000000001c */
[----:B------:R-:W-:Y:S01]  /*2860*/  LDS R24, [R0+0xe0] ;  /* 0x0000e00000187984 */ /* 0x000fe20000000800 */
[C---:B------:R-:W-:Y:S01]  /*2870*/  FFMA R11, R13.reuse, R32, R12 ;  /* 0x000000200d0b7223 */ /* 0x040fe2000000000c */
[----:B-1----:R-:W-:-:S02]  /*2880*/  FFMA R36, R13, R36, R25 ;  /* 0x000000240d247223 */ /* 0x002fc40000000019 */
[----:B------:R-:W-:Y:S01]  /*2890*/  LDS R25, [R0+0xf8] ;  /* 0x0000f80000197984 */ /* 0x000fe20000000800 */
[----:B--2---:R-:W-:Y:S01]  /*28a0*/  FFMA R40, R13, R40, R29 ;  /* 0x000000280d287223 */ /* 0x004fe2000000001d */
[C---:B------:R-:W-:Y:S01]  /*28b0*/  FFMA R8, R10.reuse, R35, R11 ;  /* 0x000000230a087223 */ /* 0x040fe2000000000b */
[C---:B------:R-:W-:Y:S01]  /*28c0*/  FFMA R39, R10.reuse, R39, R36 ;  /* 0x000000270a277223 */ /* 0x040fe20000000024 */
[----:B------:R-:W0:Y:S01]  /*28d0*/  LDS R29, [R0+0x10c] ;  /* 0x00010c00001d7984 */ /* 0x000e220000000800 */
[----:B------:R-:W-:Y:S01]  /*28e0*/  FFMA R43, R10, R43, R40 ;  /* 0x0000002b0a2b7223 */ /* 0x000fe20000000028 */
[C---:B------:R-:W-:Y:S01]  /*28f0*/  FFMA R21, R9.reuse, R22, R8 ;  /* 0x0000001609157223 */ /* 0x040fe20000000008 */
[C---:B------:R-:W-:Y:S01]  /*2900*/  FFMA R26, R9.reuse, R26, R39 ;  /* 0x0000001a091a7223 */ /* 0x040fe20000000027 */
[----:B------:R-:W1:Y:S01]  /*2910*/  LDS.128 R12, [R2+0x160] ;  /* 0x00016000020c7984 */ /* 0x000e620000000c00 */
[----:B------:R-:W-:-:S03]  /*2920*/  FFMA R30, R9, R30, R43 ;  /* 0x0000001e091e7223 */ /* 0x000fc6000000002b */
[----:B------:R-:W2:Y:S04]  /*2930*/  LDS.128 R8, [R2+0x40] ;  /* 0x0000400002087984 */ /* 0x000ea80000000c00 */
[----:B------:R-:W4:Y:S01]  /*2940*/  LDS R22, [R0+0x110] ;  /* 0x0001100000167984 */ /* 0x000f220000000800 */
[C---:B---3--:R-:W-:Y:S01]  /*2950*/  FFMA R28, R20.reuse, R33, R21 ;  /* 0x00000021141c7223 */ /* 0x048fe20000000015 */
[C---:B------:R-:W-:Y:S01]  /*2960*/  FFMA R37, R20.reuse, R37, R26 ;  /* 0x0000002514257223 */ /* 0x040fe2000000001a */
[----:B------:R-:W-:Y:S01]  /*2970*/  FFMA R41, R20, R41, R30 ;  /* 0x0000002914297223 */ /* 0x000fe2000000001e */
[----:B------:R-:W3:Y:S03]  /*2980*/  LDS R21, [R0+0x1b0] ;  /* 0x0001b00000157984 */ /* 0x000ee60000000800 */
[C---:B0-----:R-:W-:Y:S01]  /*2990*/  FFMA R16, R29.reuse, R16, R41 ;  /* 0x000000101d107223 */ /* 0x041fe20000000029 */
[C---:B-1----:R-:W-:Y:S01]  /*29a0*/  FFMA R12, R29.reuse, R12, R37 ;  /* 0x0000000c1d0c7223 */ /* 0x042fe20000000025 */
[----:B--2---:R-:W-:-:S03]  /*29b0*/  FFMA R33, R29, R8, R28 ;  /* 0x000000081d217223 */ /* 0x004fc6000000001c */
[C---:B------:R-:W-:Y:S01]  /*29c0*/  FFMA R27, R24.reuse, R27, R12 ;  /* 0x0000001b181b7223 */ /* 0x040fe2000000000c */
[C---:B------:R-:W-:Y:S01]  /*29d0*/  FFMA R31, R24.reuse, R31, R16 ;  /* 0x0000001f181f7223 */ /* 0x040fe20000000010 */
[----:B------:R-:W-:Y:S02]  /*29e0*/  FFMA R8, R24, R23, R33 ;  /* 0x0000001718087223 */ /* 0x000fe40000000021 */
[C---:B------:R-:W-:Y:S01]  /*29f0*/  FFMA R12, R25.reuse, R38, R27 ;  /* 0x00000026190c7223 */ /* 0x040fe2000000001b */
[C---:B------:R-:W-:Y:S01]  /*2a00*/  FFMA R16, R25.reuse, R42, R31 ;  /* 0x0000002a19107223 */ /* 0x040fe2000000001f */
[----:B------:R-:W-:Y:S01]  /*2a10*/  LDS.128 R36, [R2+0x170] ;  /* 0x0001700002247984 */ /* 0x000fe20000000c00 */
[----:B------:R-:W-:-:S03]  /*2a20*/  FFMA R23, R25, R34, R8 ;  /* 0x0000002219177223 */ /* 0x000fc60000000008 */
[----:B------:R-:W0:Y:S04]  /*2a30*/  LDS R8, [R0+0x1c8] ;  /* 0x0001c80000087984 */ /* 0x000e280000000800 */
[----:B------:R-:W1:Y:S04]  /*2a40*/  LDS.128 R40, [R2+0x50] ;  /* 0x0000500002287984 */ /* 0x000e680000000c00 */
[----:B------:R-:W2:Y:S01]  /*2a50*/  LDS.128 R32, [R2+0x290] ;  /* 0x0002900002207984 */ /* 0x000ea20000000c00 */
[----:B----4-:R-:W-:-:S03]  /*2a60*/  FFMA R20, R22, R9, R23 ;  /* 0x0000000916147223 */ /* 0x010fc60000000017 */
[----:B------:R-:W-:Y:S04]  /*2a70*/  LDS R9, [R0+0x1e0] ;  /* 0x0001e00000097984 */ /* 0x000fe80000000800 */
[----:B------:R-:W4:Y:S01]  /*2a80*/  LDS.128 R28, [R2+0x60] ;  /* 0x00006000021c7984 */ /* 0x000f220000000c00 */
[C---:B------:R-:W-:Y:S01]  /*2a90*/  FFMA R13, R22.reuse, R13, R12 ;  /* 0x0000000d160d7223 */ /* 0x040fe2000000000c */
[----:B------:R-:W-:Y:S01]  /*2aa0*/  FFMA R17, R22, R17, R16 ;  /* 0x0000001116117223 */ /* 0x000fe20000000010 */
[C---:B---3--:R-:W-:Y:S01]  /*2ab0*/  FFMA R23, R21.reuse, R10, R20 ;  /* 0x0000000a15177223 */ /* 0x048fe20000000014 */
[----:B------:R-:W3:Y:S01]  /*2ac0*/  LDS.128 R24, [R2+0x180] ;  /* 0x0001800002187984 */ /* 0x000ee20000000c00 */
[C---:B------:R-:W-:Y:S01]  /*2ad0*/  FFMA R14, R21.reuse, R14, R13 ;  /* 0x0000000e150e7223 */ /* 0x040fe2000000000d */
[----:B------:R-:W-:-:S02]  /*2ae0*/  FFMA R18, R21, R18, R17 ;  /* 0x0000001215127223 */ /* 0x000fc40000000011 */
[----:B------:R-:W-:Y:S04]  /*2af0*/  LDS R13, [R0+0x1cc] ;  /* 0x0001cc00000d7984 */ /* 0x000fe80000000800 */
[----:B------:R-:W-:Y:S01]  /*2b00*/  LDS R16, [R0+0x1d0] ;  /* 0x0001d00000107984 */ /* 0x000fe20000000800 */
[C---:B0-----:R-:W-:Y:S01]  /*2b10*/  FFMA R37, R8.reuse, R37, R14 ;  /* 0x0000002508257223 */ /* 0x041fe2000000000e */
[C---:B-1----:R-:W-:Y:S02]  /*2b20*/  FFMA R10, R8.reuse, R41, R23 ;  /* 0x00000029080a7223 */ /* 0x042fe40000000017 */
[----:B------:R-:W0:Y:S01]  /*2b30*/  LDS.128 R20, [R2+0x2a0] ;  /* 0x0002a00002147984 */ /* 0x000e220000000c00 */
[----:B--2---:R-:W-:-:S03]  /*2b40*/  FFMA R33, R8, R33, R18 ;  /* 0x0000002108217223 */ /* 0x004fc60000000012 */
[----:B------:R-:W1:Y:S04]  /*2b50*/  LDS R8, [R0+0x1b4] ;  /* 0x0001b40000087984 */ /* 0x000e680000000800 */
[----:B------:R-:W-:Y:S01]  /*2b60*/  LDS R41, [R0+0x2bc] ;  /* 0x0002bc0000297984 */ /* 0x000fe20000000800 */
[----:B----4-:R-:W-:-:S03]  /*2b70*/  FFMA R17, R9, R28, R10 ;  /* 0x0000001c09117223 */ /* 0x010fc6000000000a */
[----:B------:R-:W2:Y:S01]  /*2b80*/  LDS R10, [R0+0x1e4] ;  /* 0x0001e400000a7984 */ /* 0x000ea20000000800 */
[C---:B---3--:R-:W-:Y:S01]  /*2b90*/  FFMA R24, R9.reuse, R24, R37 ;  /* 0x0000001809187223 */ /* 0x048fe20000000025 */
[----:B0-----:R-:W-:Y:S01]  /*2ba0*/  FFMA R20, R9, R20, R33 ;  /* 0x0000001409147223 */ /* 0x001fe20000000021 */
[C---:B-1----:R-:W-:Y:S02]  /*2bb0*/  FFMA R12, R8.reuse, R11, R17 ;  /* 0x0000000b080c7223 */ /* 0x042fe40000000011 */
[----:B------:R-:W0:Y:S01]  /*2bc0*/  LDS R17, [R0+0x1b8] ;  /* 0x0001b80000117984 */ /* 0x000e220000000800 */
[----:B------:R-:W-:-:S03]  /*2bd0*/  FFMA R9, R8, R19, R20 ;  /* 0x0000001308097223 */ /* 0x000fc60000000014 */
[----:B------:R-:W1:Y:S01]  /*2be0*/  LDS R19, [R0+0x1e8] ;  /* 0x0001e80000137984 */ /* 0x000e620000000800 */
[----:B------:R-:W-:Y:S01]  /*2bf0*/  FFMA R15, R8, R15, R24 ;  /* 0x0000000f080f7223 */ /* 0x000fe20000000018 */
[C---:B------:R-:W-:Y:S01]  /*2c00*/  FFMA R11, R13.reuse, R42, R12 ;  /* 0x0000002a0d0b7223 */ /* 0x040fe2000000000c */
[C---:B------:R-:W-:Y:S01]  /*2c10*/  FFMA R34, R13.reuse, R34, R9 ;  /* 0x000000220d227223 */ /* 0x040fe20000000009 */
[----:B------:R-:W3:Y:S01]  /*2c20*/  LDS R20, [R0+0x288] ;  /* 0x0002880000147984 */ /* 0x000ee20000000800 */
[----:B------:R-:W-:Y:S01]  /*2c30*/  FFMA R38, R13, R38, R15 ;  /* 0x000000260d267223 */ /* 0x000fe2000000000f */
[C---:B--2---:R-:W-:Y:S01]  /*2c40*/  FFMA R18, R10.reuse, R29, R11 ;  /* 0x0000001d0a127223 */ /* 0x044fe2000000000b */
[C---:B------:R-:W-:Y:S01]  /*2c50*/  FFMA R29, R10.reuse, R21, R34 ;  /* 0x000000150a1d7223 */ /* 0x040fe20000000022 */
[----:B------:R-:W-:Y:S04]  /*2c60*/  LDS.128 R12, [R2+0x70] ;  /* 0x00007000020c7984 */ /* 0x000fe80000000c00 */
[----:B------:R-:W2:Y:S01]  /*2c70*/  LDS R21, [R0+0x2a0] ;  /* 0x0002a00000157984 */ /* 0x000ea20000000800 */
[----:B------:R-:W-:-:S03]  /*2c80*/  FFMA R25, R10, R25, R38 ;  /* 0x000000190a197223 */ /* 0x000fc60000000026 */
[----:B------:R-:W4:Y:S01]  /*2c90*/  LDS.128 R8, [R2+0x190] ;  /* 0x0001900002087984 */ /* 0x000f220000000c00 */
[C---:B0-----:R-:W-:Y:S01]  /*2ca0*/  FFMA R33, R17.reuse, R40, R18 ;  /* 0x0000002811217223 */ /* 0x041fe20000000012 */
[----:B------:R-:W-:-:S03]  /*2cb0*/  FFMA R36, R17, R36, R25 ;  /* 0x0000002411247223 */ /* 0x000fc60000000019 */
[----:B------:R-:W-:Y:S01]  /*2cc0*/  FFMA R18, R16, R43, R33 ;  /* 0x0000002b10127223 */ /* 0x000fe20000000021 */
[----:B------:R-:W-:-:S03]  /*2cd0*/  FFMA R32, R17, R32, R29 ;  /* 0x0000002011207223 */ /* 0x000fc6000000001d */
[C---:B-1----:R-:W-:Y:S01]  /*2ce0*/  FFMA R25, R19.reuse, R30, R18 ;  /* 0x0000001e13197223 */ /* 0x042fe20000000012 */
[C---:B------:R-:W-:Y:S01]  /*2cf0*/  FFMA R39, R16.reuse, R39, R36 ;  /* 0x0000002710277223 */ /* 0x040fe20000000024 */
[----:B------:R-:W-:Y:S02]  /*2d00*/  FFMA R35, R16, R35, R32 ;  /* 0x0000002310237223 */ /* 0x000fe40000000020 */
[----:B---3--:R-:W-:Y:S01]  /*2d10*/  FFMA R32, R20, R31, R25 ;  /* 0x0000001f14207223 */ /* 0x008fe20000000019 */
[C---:B------:R-:W-:Y:S01]  /*2d20*/  FFMA R26, R19.reuse, R26, R39 ;  /* 0x0000001a131a7223 */ /* 0x040fe20000000027 */
[----:B------:R-:W-:Y:S01]  /*2d30*/  FFMA R24, R19, R22, R35 ;  /* 0x0000001613187223 */ /* 0x000fe20000000023 */
[----:B------:R-:W-:Y:S01]  /*2d40*/  LDS.128 R28, [R2+0x80] ;  /* 0x00008000021c7984 */ /* 0x000fe20000000c00 */
[----:B--2---:R-:W-:-:S03]  /*2d50*/  FFMA R25, R21, R14, R32 ;  /* 0x0000000e15197223 */ /* 0x004fc60000000020 */
[----:B------:R-:W0:Y:S01]  /*2d60*/  LDS.128 R16, [R2+0x2b0] ;  /* 0x0002b00002107984 */ /* 0x000e220000000c00 */
[----:B------:R-:W-:-:S03]  /*2d70*/  FFMA R24, R20, R23, R24 ;  /* 0x0000001714187223 */ /* 0x000fc60000000018 */
[----:B------:R-:W1:Y:S04]  /*2d80*/  LDS R22, [R0+0x2b8] ;  /* 0x0002b80000167984 */ /* 0x000e680000000800 */
[----:B------:R-:W2:Y:S04]  /*2d90*/  LDS.128 R32, [R2+0x1a0] ;  /* 0x0001a00002207984 */ /* 0x000ea80000000c00 */
[----:B------:R-:W3:Y:S04]  /*2da0*/  LDS R23, [R0+0x28c] ;  /* 0x00028c0000177984 */ /* 0x000ee80000000800 */
[----:B------:R-:W5:Y:S04]  /*2db0*/  LDS.128 R36, [R2+0x2c0] ;  /* 0x0002c00002247984 */ /* 0x000f680000000c00 */
[----:B------:R-:W5:Y:S01]  /*2dc0*/  LDS R14, [R0+0x2a4] ;  /* 0x0002a400000e7984 */ /* 0x000f620000000800 */
[----:B------:R-:W-:-:S04]  /*2dd0*/  FFMA R27, R20, R27, R26 ;  /* 0x0000001b141b7223 */ /* 0x000fc8000000001a */
[C---:B----4-:R-:W-:Y:S02]  /*2de0*/  FFMA R20, R21.reuse, R10, R27 ;  /* 0x0000000a15147223 */ /* 0x050fe4000000001b */
[----:B------:R-:W4:Y:S01]  /*2df0*/  LDS R10, [R0+0x290] ;  /* 0x00029000000a7984 */ /* 0x000f220000000800 */
[----:B0-----:R-:W-:Y:S01]  /*2e00*/  FFMA R18, R21, R18, R24 ;  /* 0x0000001215127223 */ /* 0x001fe20000000018 */
[C---:B-1----:R-:W-:Y:S02]  /*2e10*/  FFMA R24, R22.reuse, R29, R25 ;  /* 0x0000001d16187223 */ /* 0x042fe40000000019 */
[----:B------:R-:W0:Y:S01]  /*2e20*/  LDS R29, [R0+0x2a8] ;  /* 0x0002a800001d7984 */ /* 0x000e220000000800 */
[----:B--2---:R-:W-:Y:S01]  /*2e30*/  FFMA R33, R22, R33, R20 ;  /* 0x0000002116217223 */ /* 0x004fe20000000014 */
[----:B---3--:R-:W-:-:S03]  /*2e40*/  FFMA R21, R23, R12, R24 ;  /* 0x0000000c17157223 */ /* 0x008fc60000000018 */
[----:B------:R-:W-:Y:S01]  /*2e50*/  FFMA R8, R23, R8, R33 ;  /* 0x0000000817087223 */ /* 0x000fe20000000021 */
[----:B------:R-:W1:Y:S01]  /*2e60*/  LDS R12, [R0+0x2c0] ;  /* 0x0002c000000c7984 */ /* 0x000e620000000800 */
[----:B-----5:R-:W-:-:S03]  /*2e70*/  FFMA R37, R22, R37, R18 ;  /* 0x0000002516257223 */ /* 0x020fc60000000012 */
[----:B------:R-:W-:Y:S01]  /*2e80*/  LDS.128 R24, [R2+0x1b0] ;  /* 0x0001b00002187984 */ /* 0x000fe20000000c00 */
[C---:B------:R-:W-:Y:S01]  /*2e90*/  FFMA R18, R14.reuse, R15, R21 ;  /* 0x0000000f0e127223 */ /* 0x040fe20000000015 */
[----:B------:R-:W-:Y:S02]  /*2ea0*/  FFMA R15, R14, R11, R8 ;  /* 0x0000000b0e0f7223 */ /* 0x000fe40000000008 */
[----:B------:R-:W2:Y:S01]  /*2eb0*/  LDS R11, [R0+0x360] ;  /* 0x00036000000b7984 */ /* 0x000ea20000000800 */
[----:B------:R-:W-:-:S03]  /*2ec0*/  FFMA R16, R23, R16, R37 ;  /* 0x0000001017107223 */ /* 0x000fc60000000025 */
[----:B------:R-:W3:Y:S01]  /*2ed0*/  LDS.128 R20, [R2+0x90] ;  /* 0x0000900002147984 */ /* 0x000ee20000000c00 */
[----:B------:R-:W-:Y:S01]  /*2ee0*/  FFMA R19, R14, R19, R16 ;  /* 0x000000130e137223 */ /* 0x000fe20000000010 */
[C---:B------:R-:W-:Y:S02]  /*2ef0*/  FFMA R33, R41.reuse, R30, R18 ;  /* 0x0000001e29217223 */ /* 0x040fe40000000012 */
[----:B------:R-:W5:Y:S01]  /*2f00*/  LDS R8, [R0+0x378] ;  /* 0x0003780000087984 */ /* 0x000f620000000800 */
[C---:B------:R-:W-:Y:S01]  /*2f10*/  FFMA R34, R41.reuse, R34, R15 ;  /* 0x0000002229227223 */ /* 0x040fe2000000000f */
[----:B------:R-:W-:Y:S02]  /*2f20*/  FFMA R38, R41, R38, R19 ;  /* 0x0000002629267223 */ /* 0x000fe40000000013 */
[----:B------:R-:W5:Y:S01]  /*2f30*/  LDS.128 R40, [R2+0x2d0] ;  /* 0x0002d00002287984 */ /* 0x000f620000000c00 */
[C---:B----4-:R-:W-:Y:S01]  /*2f40*/  FFMA R9, R10.reuse, R9, R34 ;  /* 0x000000090a097223 */ /* 0x050fe20000000022 */
[----:B------:R-:W-:-:S02]  /*2f50*/  FFMA R17, R10, R17, R38 ;  /* 0x000000110a117223 */ /* 0x000fc40000000026 */
[----:B------:R-:W-:Y:S01]  /*2f60*/  LDS R37, [R0+0x398] ;  /* 0x0003980000257984 */ /* 0x000fe20000000800 */
[C---:B0-----:R-:W-:Y:S01]  /*2f70*/  FFMA R32, R29.reuse, R32, R9 ;  /* 0x000000201d207223 */ /* 0x041fe20000000009 */
[----:B------:R-:W-:Y:S02]  /*2f80*/  FFMA R36, R29, R36, R17 ;  /* 0x000000241d247223 */ /* 0x000fe40000000011 */
[----:B------:R-:W-:Y:S04]  /*2f90*/  LDS R9, [R0+0x390] ;  /* 0x0003900000097984 */ /* 0x000fe80000000800 */
[----:B------:R-:W0:Y:S01]  /*2fa0*/  LDS.128 R16, [R2+0xa0] ;  /* 0x0000a00002107984 */ /* 0x000e220000000c00 */
[----:B-1----:R-:W-:Y:S01]  /*2fb0*/  FFMA R35, R12, R35, R32 ;  /* 0x000000230c237223 */ /* 0x002fe20000000020 */
[----:B------:R-:W-:-:S03]  /*2fc0*/  FFMA R14, R10, R13, R33 ;  /* 0x0000000d0a0e7223 */ /* 0x000fc60000000021 */
[----:B--2---:R-:W-:Y:S02]  /*2fd0*/  FFMA R24, R11, R24, R35 ;  /* 0x000000180b187223 */ /* 0x004fe40000000023 */
[----:B------:R-:W1:Y:S01]  /*2fe0*/  LDS.128 R32, [R2+0x1c0] ;  /* 0x0001c00002207984 */ /* 0x000e620000000c00 */
[----:B------:R-:W-:-:S04]  /*2ff0*/  FFMA R13, R29, R28, R14 ;  /* 0x0000001c1d0d7223 */ /* 0x000fc8000000000e */
[C---:B------:R-:W-:Y:S01]  /*3000*/  FFMA R10, R12.reuse, R31, R13 ;  /* 0x0000001f0c0a7223 */ /* 0x040fe2000000000d */
[----:B------:R-:W-:Y:S01]  /*3010*/  FFMA R36, R12, R39, R36 ;  /* 0x000000270c247223 */ /* 0x000fe20000000024 */
[----:B------:R-:W2:Y:S02]  /*3020*/  LDS.128 R28, [R2+0x2e0] ;  /* 0x0002e000021c7984 */ /* 0x000ea40000000c00 */
[C---:B---3--:R-:W-:Y:S02]  /*3030*/  FFMA R13, R11.reuse, R20, R10 ;  /* 0x000000140b0d7223 */ /* 0x048fe4000000000a */
[----:B------:R-:W3:Y:S02]  /*3040*/  LDS R10, [R0+0x364] ;  /* 0x00036400000a7984 */ /* 0x000ee40000000800 */
[C---:B-----5:R-:W-:Y:S02]  /*3050*/  FFMA R12, R8.reuse, R23, R13 ;  /* 0x00000017080c7223 */ /* 0x060fe4000000000d */
[----:B------:R-:W4:Y:S01]  /*3060*/  LDS R23, [R0+0x37c] ;  /* 0x00037c0000177984 */ /* 0x000f220000000800 */
[----:B------:R-:W-:Y:S01]  /*3070*/  FFMA R36, R11, R40, R36 ;  /* 0x000000280b247223 */ /* 0x000fe20000000024 */
[----:B------:R-:W-:-:S02]  /*3080*/  FFMA R11, R8, R27, R24 ;  /* 0x0000001b080b7223 */ /* 0x000fc40000000018 */
[----:B------:R-:W5:Y:S04]  /*3090*/  LDS R24, [R0+0x394] ;  /* 0x0003940000187984 */ /* 0x000f680000000800 */
[----:B------:R-:W5:Y:S04]  /*30a0*/  LDS R27, [R0+0x368] ;  /* 0x00036800001b7984 */ /* 0x000f680000000800 */
[----:B------:R-:W5:Y:S01]  /*30b0*/  LDS R20, [R0+0x380] ;  /* 0x0003800000147984 */ /* 0x000f620000000800 */
[----:B0-----:R-:W-:-:S03]  /*30c0*/  FFMA R39, R9, R18, R12 ;  /* 0x0000001209277223 */ /* 0x001fc6000000000c */
[----:B------:R-:W0:Y:S01]  /*30d0*/  LDS.128 R12, [R2+0xb0] ;  /* 0x0000b000020c7984 */ /* 0x000e220000000c00 */
[----:B------:R-:W-:Y:S01]  /*30e0*/  FFMA R43, R8, R43, R36 ;  /* 0x0000002b082b7223 */ /* 0x000fe20000000024 */
[C---:B-1----:R-:W-:Y:S02]  /*30f0*/  FFMA R8, R9.reuse, R34, R11 ;  /* 0x0000002209087223 */ /* 0x042fe4000000000b */
[----:B------:R-:W1:Y:S01]  /*3100*/  LDS R34, [R0+0x438] ;  /* 0x0004380000227984 */ /* 0x000e620000000800 */
[----:B--2---:R-:W-:Y:S01]  /*3110*/  FFMA R30, R9, R30, R43 ;  /* 0x0000001e091e7223 */ /* 0x004fe2000000002b */
[----:B---3--:R-:W-:-:S04]  /*3120*/  FFMA R18, R10, R21, R39 ;  /* 0x000000150a127223 */ /* 0x008fc80000000027 */
[C---:B----4-:R-:W-:Y:S01]  /*3130*/  FFMA R21, R23.reuse, R16, R18 ;  /* 0x0000001017157223 */ /* 0x050fe20000000012 */
[C---:B------:R-:W-:Y:S01]  /*3140*/  FFMA R25, R10.reuse, R25, R8 ;  /* 0x000000190a197223 */ /* 0x040fe20000000008 */
[----:B------:R-:W-:Y:S02]  /*3150*/  FFMA R41, R10, R41, R30 ;  /* 0x000000290a297223 */ /* 0x000fe4000000001e */
[C---:B-----5:R-:W-:Y:S01]  /*3160*/  FFMA R16, R24.reuse, R19, R21 ;  /* 0x0000001318107223 */ /* 0x060fe20000000015 */
[C---:B------:R-:W-:Y:S01]  /*3170*/  FFMA R32, R23.reuse, R32, R25 ;  /* 0x0000002017207223 */ /* 0x040fe20000000019 */
[----:B------:R-:W-:Y:S01]  /*3180*/  FFMA R28, R23, R28, R41 ;  /* 0x0000001c171c7223 */ /* 0x000fe20000000029 */
[----:B------:R-:W2:Y:S01]  /*3190*/  LDS.128 R8, [R2+0x1d0] ;  /* 0x0001d00002087984 */ /* 0x000ea20000000c00 */
[----:B------:R-:W-:Y:S01]  /*31a0*/  FFMA R19, R27, R22, R16 ;  /* 0x000000161b137223 */ /* 0x000fe20000000010 */
[C---:B------:R-:W-:Y:S01]  /*31b0*/  FFMA R35, R24.reuse, R35, R32 ;  /* 0x0000002318237223 */ /* 0x040fe20000000020 */
[----:B------:R-:W-:-:S02]  /*31c0*/  FFMA R31, R24, R31, R28 ;  /* 0x0000001f181f7223 */ /* 0x000fc4000000001c */
[C---:B------:R-:W-:Y:S02]  /*31d0*/  FFMA R22, R20.reuse, R17, R19 ;  /* 0x0000001114167223 */ /* 0x040fe40000000013 */
[----:B------:R-:W3:Y:S01]  /*31e0*/  LDS.128 R16, [R2+0x2f0] ;  /* 0x0002f00002107984 */ /* 0x000ee20000000c00 */
[C---:B------:R-:W-:Y:S01]  /*31f0*/  FFMA R26, R27.reuse, R26, R35 ;  /* 0x0000001a1b1a7223 */ /* 0x040fe20000000023 */
[----:B------:R-:W-:Y:S01]  /*3200*/  FFMA R31, R27, R42, R31 ;  /* 0x0000002a1b1f7223 */ /* 0x000fe2000000001f */
[----:B0-----:R-:W-:Y:S01]  /*3210*/  FFMA R21, R37, R12, R22 ;  /* 0x0000000c25157223 */ /* 0x001fe20000000016 */
[----:B------:R-:W-:Y:S01]  /*3220*/  LDS.128 R40, [R2+0x1f0] ;  /* 0x0001f00002287984 */ /* 0x000fe20000000c00 */
[C---:B------:R-:W-:Y:S01]  /*3230*/  FFMA R32, R20.reuse, R33, R26 ;  /* 0x0000002114207223 */ /* 0x040fe2000000001a */
[----:B------:R-:W-:Y:S02]  /*3240*/  FFMA R35, R20, R29, R31 ;  /* 0x0000001d14237223 */ /* 0x000fe4000000001f */
[----:B------:R-:W-:Y:S04]  /*3250*/  LDS R33, [R0+0x450] ;  /* 0x0004500000217984 */ /* 0x000fe80000000800 */
[----:B------:R-:W0:Y:S01]  /*3260*/  LDS.128 R24, [R2+0xc0] ;  /* 0x0000c00002187984 */ /* 0x000e220000000c00 */
[----:B-1----:R-:W-:-:S03]  /*3270*/  FFMA R36, R34, R13, R21 ;  /* 0x0000000d22247223 */ /* 0x002fc60000000015 */
[----:B------:R-:W1:Y:S04]  /*3280*/  LDS.128 R28, [R2+0x1e0] ;  /* 0x0001e000021c7984 */ /* 0x000e680000000c00 */
[----:B------:R-:W4:Y:S04]  /*3290*/  LDS.128 R20, [R2+0x300] ;  /* 0x0003000002147984 */ /* 0x000f280000000c00 */
[----:B------:R-:W5:Y:S04]  /*32a0*/  LDS R12, [R0+0x468] ;  /* 0x00046800000c7984 */ /* 0x000f680000000800 */
[----:B------:R-:W5:Y:S01]  /*32b0*/  LDS R13, [R0+0x43c] ;  /* 0x00043c00000d7984 */ /* 0x000f620000000800 */
[----:B--2---:R-:W-:-:S03]  /*32c0*/  FFMA R39, R37, R8, R32 ;  /* 0x0000000825277223 */ /* 0x004fc60000000020 */
[----:B------:R-:W2:Y:S01]  /*32d0*/  LDS R8, [R0+0x454] ;  /* 0x0004540000087984 */ /* 0x000ea20000000800 */
[----:B------:R-:W-:Y:S01]  /*32e0*/  FFMA R9, R34, R9, R39 ;  /* 0x0000000922097223 */ /* 0x000fe20000000027 */
[----:B---3--:R-:W-:-:S04]  /*32f0*/  FFMA R16, R37, R16, R35 ;  /* 0x0000001025107223 */ /* 0x008fc80000000023 */
[----:B------:R-:W-:Y:S01]  /*3300*/  FFMA R17, R34, R17, R16 ;  /* 0x0000001122117223 */ /* 0x000fe20000000010 */
[C---:B0-----:R-:W-:Y:S02]  /*3310*/  FFMA R35, R33.reuse, R24, R36 ;  /* 0x0000001821237223 */ /* 0x041fe40000000024 */
[----:B------:R-:W-:Y:S01]  /*3320*/  LDS.128 R36, [R2+0xd0] ;  /* 0x0000d00002247984 */ /* 0x000fe20000000c00 */
[----:B-1----:R-:W-:-:S03]  /*3330*/  FFMA R28, R33, R28, R9 ;  /* 0x0000001c211c7223 */ /* 0x002fc60000000009 */
[----:B------:R-:W0:Y:S01]  /*3340*/  LDS R9, [R0+0x46c] ;  /* 0x00046c0000097984 */ /* 0x000e220000000800 */
[----:B----4-:R-:W-:Y:S01]  /*3350*/  FFMA R20, R33, R20, R17 ;  /* 0x0000001421147223 */ /* 0x010fe20000000011 */
[C---:B-----5:R-:W-:Y:S01]  /*3360*/  FFMA R16, R12.reuse, R27, R35 ;  /* 0x0000001b0c107223 */ /* 0x060fe20000000023 */
[C---:B------:R-:W-:Y:S02]  /*3370*/  FFMA R31, R12.reuse, R31, R28 ;  /* 0x0000001f0c1f7223 */ /* 0x040fe4000000001c */
[----:B------:R-:W-:Y:S01]  /*3380*/  FFMA R23, R12, R23, R20 ;  /* 0x000000170c177223 */ /* 0x000fe20000000014 */
[----:B------:R-:W1:Y:S04]  /*3390*/  LDS.128 R32, [R2+0x310] ;  /* 0x0003100002207984 */ /* 0x000e680000000c00 */
[----:B------:R-:W3:Y:S01]  /*33a0*/  LDS R12, [R0+0x440] ;  /* 0x00044000000c7984 */ /* 0x000ee20000000800 */
[C---:B------:R-:W-:Y:S01]  /*33b0*/  FFMA R17, R13.reuse, R14, R16 ;  /* 0x0000000e0d117223 */ /* 0x040fe20000000010 */
[C---:B------:R-:W-:Y:S01]  /*33c0*/  FFMA R10, R13.reuse, R10, R31 ;  /* 0x0000000a0d0a7223 */ /* 0x040fe2000000001f */
[----:B------:R-:W-:Y:S01]  /*33d0*/  FFMA R13, R13, R18, R23 ;  /* 0x000000120d0d7223 */ /* 0x000fe20000000017 */
[----:B------:R-:W-:Y:S04]  /*33e0*/  LDS R20, [R0+0x470] ;  /* 0x0004700000147984 */ /* 0x000fe80000000800 */
[----:B------:R-:W4:Y:S01]  /*33f0*/  LDS R23, [R0+0x458] ;  /* 0x0004580000177984 */ /* 0x000f220000000800 */
[C---:B--2---:R-:W-:Y:S01]  /*3400*/  FFMA R14, R8.reuse, R25, R17 ;  /* 0x00000019080e7223 */ /* 0x044fe20000000011 */
[C---:B------:R-:W-:Y:S01]  /*3410*/  FFMA R29, R8.reuse, R29, R10 ;  /* 0x0000001d081d7223 */ /* 0x040fe2000000000a */
[----:B------:R-:W-:Y:S01]  /*3420*/  FFMA R8, R8, R21, R13 ;  /* 0x0000001508087223 */ /* 0x000fe2000000000d */
[----:B------:R-:W-:Y:S04]  /*3430*/  LDS R28, [R0+0x528] ;  /* 0x00052800001c7984 */ /* 0x000fe80000000800 */
[----:B------:R-:W2:Y:S01]  /*3440*/  LDS R21, [R0+0x510] ;  /* 0x0005100000157984 */ /* 0x000ea20000000800 */
[C---:B0-----:R-:W-:Y:S01]  /*3450*/  FFMA R17, R9.reuse, R36, R14 ;  /* 0x0000002409117223 */ /* 0x041fe2000000000e */
[C---:B------:R-:W-:Y:S01]  /*3460*/  FFMA R40, R9.reuse, R40, R29 ;  /* 0x0000002809287223 */ /* 0x040fe2000000001d */
[----:B-1----:R-:W-:-:S02]  /*3470*/  FFMA R13, R9, R32, R8 ;  /* 0x00000020090d7223 */ /* 0x002fc40000000008 */
[----:B------:R-:W-:Y:S01]  /*3480*/  LDS R32, [R0+0x514] ;  /* 0x0005140000207984 */ /* 0x000fe20000000800 */
[C---:B---3--:R-:W-:Y:S01]  /*3490*/  FFMA R14, R12.reuse, R15, R17 ;  /* 0x0000000f0c0e7223 */ /* 0x048fe20000000011 */
[C---:B------:R-:W-:Y:S01]  /*34a0*/  FFMA R15, R12.reuse, R11, R40 ;  /* 0x0000000b0c0f7223 */ /* 0x040fe20000000028 */
[----:B------:R-:W-:Y:S01]  /*34b0*/  FFMA R24, R12, R19, R13 ;  /* 0x000000130c187223 */ /* 0x000fe2000000000d */
[----:B------:R-:W0:Y:S04]  /*34c0*/  LDS.128 R8, [R2+0xe0] ;  /* 0x0000e00002087984 */ /* 0x000e280000000c00 */
[----:B------:R-:W1:Y:S01]  /*34d0*/  LDS.128 R16, [R2+0x200] ;  /* 0x0002000002107984 */ /* 0x000e620000000c00 */
[C---:B----4-:R-:W-:Y:S01]  /*34e0*/  FFMA R25, R23.reuse, R26, R14 ;  /* 0x0000001a17197223 */ /* 0x050fe2000000000e */
[----:B------:R-:W-:-:S02]  /*34f0*/  FFMA R30, R23, R30, R15 ;  /* 0x0000001e171e7223 */ /* 0x000fc4000000000f */
[----:B------:R-:W3:Y:S01]  /*3500*/  LDS.128 R12, [R2+0x320] ;  /* 0x00032000020c7984 */ /* 0x000ee20000000c00 */
[----:B------:R-:W-:Y:S01]  /*3510*/  FFMA R22, R23, R22, R24 ;  /* 0x0000001617167223 */ /* 0x000fe20000000018 */
[C---:B------:R-:W-:Y:S01]  /*3520*/  FFMA R24, R20.reuse, R37, R25 ;  /* 0x0000002514187223 */ /* 0x040fe20000000019 */
[C---:B------:R-:W-:Y:S02]  /*3530*/  FFMA R41, R20.reuse, R41, R30 ;  /* 0x0000002914297223 */ /* 0x040fe4000000001e */
[----:B------:R-:W-:Y:S01]  /*3540*/  FFMA R33, R20, R33, R22 ;  /* 0x0000002114217223 */ /* 0x000fe20000000016 */
[C---:B--2---:R-:W-:Y:S01]  /*3550*/  FFMA R23, R21.reuse, R38, R24 ;  /* 0x0000002615177223 */ /* 0x044fe20000000018 */
[C---:B------:R-:W-:Y:S01]  /*3560*/  FFMA R41, R21.reuse, R42, R41 ;  /* 0x0000002a15297223 */ /* 0x040fe20000000029 */
[----:B------:R-:W-:Y:S01]  /*3570*/  LDS.128 R24, [R2+0x210] ;  /* 0x0002100002187984 */ /* 0x000fe20000000c00 */
[----:B------:R-:W-:Y:S01]  /*3580*/  FFMA R34, R21, R34, R33 ;  /* 0x0000002215227223 */ /* 0x000fe20000000021 */
[----:B0-----:R-:W-:-:S02]  /*3590*/  FFMA R36, R28, R9, R23 ;  /* 0x000000091c247223 */ /* 0x001fc40000000017 */
[----:B------:R-:W-:Y:S01]  /*35a0*/  LDS R9, [R0+0x540] ;  /* 0x0005400000097984 */ /* 0x000fe20000000800 */
[----:B-1----:R-:W-:-:S03]  /*35b0*/  FFMA R17, R28, R17, R41 ;  /* 0x000000111c117223 */ /* 0x002fc60000000029 */
[----:B------:R-:W0:Y:S01]  /*35c0*/  LDS.128 R20, [R2+0xf0] ;  /* 0x0000f00002147984 */ /* 0x000e220000000c00 */
[----:B---3--:R-:W-:-:S03]  /*35d0*/  FFMA R33, R28, R13, R34 ;  /* 0x0000000d1c217223 */ /* 0x008fc60000000022 */
[----:B------:R-:W1:Y:S04]  /*35e0*/  LDS.128 R28, [R2+0x330] ;  /* 0x00033000021c7984 */ /* 0x000e680000000c00 */
[----:B------:R-:W2:Y:S01]  /*35f0*/  LDS R13, [R0+0x52c] ;  /* 0x00052c00000d7984 */ /* 0x000ea20000000800 */
[C---:B0-----:R-:W-:Y:S01]  /*3600*/  FFMA R37, R9.reuse, R20, R36 ;  /* 0x0000001409257223 */ /* 0x041fe20000000024 */
[C---:B-1----:R-:W-:Y:S02]  /*3610*/  FFMA R34, R9.reuse, R28, R33 ;  /* 0x0000001c09227223 */ /* 0x042fe40000000021 */
[----:B------:R-:W0:Y:S01]  /*3620*/  LDS R28, [R0+0x544] ;  /* 0x00054400001c7984 */ /* 0x000e220000000800 */
[----:B------:R-:W-:-:S03]  /*3630*/  FFMA R20, R9, R24, R17 ;  /* 0x0000001809147223 */ /* 0x000fc60000000011 */
[----:B------:R-:W1:Y:S04]  /*3640*/  LDS R9, [R0+0x518] ;  /* 0x0005180000097984 */ /* 0x000e680000000800 */
[----:B------:R-:W3:Y:S04]  /*3650*/  LDS R24, [R0+0x530] ;  /* 0x0005300000187984 */ /* 0x000ee80000000800 */
[----:B------:R-:W4:Y:S01]  /*3660*/  LDS R17, [R0+0x548] ;  /* 0x0005480000117984 */ /* 0x000f220000000800 */
[C---:B------:R-:W-:Y:S01]  /*3670*/  FFMA R36, R32.reuse, R39, R37 ;  /* 0x0000002720247223 */ /* 0x040fe20000000025 */
[C---:B------:R-:W-:Y:S01]  /*3680*/  FFMA R43, R32.reuse, R43, R20 ;  /* 0x0000002b202b7223 */ /* 0x040fe20000000014 */
[----:B------:R-:W-:Y:S01]  /*3690*/  FFMA R35, R32, R35, R34 ;  /* 0x0000002320237223 */ /* 0x000fe20000000022 */
[----:B------:R-:W5:Y:S01]  /*36a0*/  LDS R20, [R0+0x5e8] ;  /* 0x0005e80000147984 */ /* 0x000f620000000800 */
[C---:B--2---:R-:W-:Y:S01]  /*36b0*/  FFMA R33, R13.reuse, R10, R36 ;  /* 0x0000000a0d217223 */ /* 0x044fe20000000024 */
[C---:B------:R-:W-:Y:S01]  /*36c0*/  FFMA R18, R13.reuse, R18, R43 ;  /* 0x000000120d127223 */ /* 0x040fe2000000002b */
[----:B------:R-:W-:Y:S01]  /*36d0*/  FFMA R14, R13, R14, R35 ;  /* 0x0000000e0d0e7223 */ /* 0x000fe20000000023 */
[----:B------:R-:W-:Y:S01]  /*36e0*/  LDS.128 R36, [R2+0x220] ;  /* 0x0002200002247984 */ /* 0x000fe20000000c00 */
[C---:B0-----:R-:W-:Y:S01]  /*36f0*/  FFMA R10, R28.reuse, R21, R33 ;  /* 0x000000151c0a7223 */ /* 0x041fe20000000021 */
[----:B------:R-:W-:-:S02]  /*3700*/  FFMA R18, R28, R25, R18 ;  /* 0x000000191c127223 */ /* 0x000fc40000000012 */
[----:B------:R-:W-:Y:S01]  /*3710*/  LDS.128 R32, [R2+0x100] ;  /* 0x0001000002207984 */ /* 0x000fe20000000c00 */
[----:B------:R-:W-:-:S03]  /*3720*/  FFMA R29, R28, R29, R14 ;  /* 0x0000001d1c1d7223 */ /* 0x000fc6000000000e */
[----:B------:R-:W0:Y:S01]  /*3730*/  LDS R25, [R0+0x600] ;  /* 0x0006000000197984 */ /* 0x000e220000000800 */
[C---:B-1----:R-:W-:Y:S01]  /*3740*/  FFMA R13, R9.reuse, R8, R10 ;  /* 0x00000008090d7223 */ /* 0x042fe2000000000a */
[C---:B------:R-:W-:Y:S01]  /*3750*/  FFMA R16, R9.reuse, R16, R18 ;  /* 0x0000001009107223 */ /* 0x040fe20000000012 */
[----:B------:R-:W-:Y:S01]  /*3760*/  FFMA R12, R9, R12, R29 ;  /* 0x0000000c090c7223 */ /* 0x000fe2000000001d */
[----:B------:R-:W-:Y:S01]  /*3770*/  LDS R28, [R0+0x5f0] ;  /* 0x0005f000001c7984 */ /* 0x000fe20000000800 */
[----:B---3--:R-:W-:-:S03]  /*3780*/  FFMA R14, R24, R11, R13 ;  /* 0x0000000b180e7223 */ /* 0x008fc6000000000d */
[----:B------:R-:W1:Y:S01]  /*3790*/  LDS.128 R8, [R2+0x340] ;  /* 0x0003400002087984 */ /* 0x000e620000000c00 */
[C---:B------:R-:W-:Y:S01]  /*37a0*/  FFMA R19, R24.reuse, R19, R16 ;  /* 0x0000001318137223 */ /* 0x040fe20000000010 */
[----:B------:R-:W-:Y:S01]  /*37b0*/  FFMA R21, R24, R15, R12 ;  /* 0x0000000f18157223 */ /* 0x000fe2000000000c */
[C---:B----4-:R-:W-:Y:S01]  /*37c0*/  FFMA R29, R17.reuse, R22, R14 ;  /* 0x00000016111d7223 */ /* 0x050fe2000000000e */
[----:B------:R-:W-:Y:S04]  /*37d0*/  LDS R24, [R0+0x618] ;  /* 0x0006180000187984 */ /* 0x000fe80000000800 */
[----:B------:R-:W2:Y:S01]  /*37e0*/  LDS.128 R12, [R2+0x110] ;  /* 0x00011000020c7984 */ /* 0x000ea20000000c00 */
[C---:B------:R-:W-:Y:S01]  /*37f0*/  FFMA R26, R17.reuse, R26, R19 ;  /* 0x0000001a111a7223 */ /* 0x040fe20000000013 */
[----:B-----5:R-:W-:Y:S01]  /*3800*/  FFMA R22, R20, R23, R29 ;  /* 0x0000001714167223 */ /* 0x020fe2000000001d */
[----:B------:R-:W-:-:S02]  /*3810*/  FFMA R30, R17, R30, R21 ;  /* 0x0000001e111e7223 */ /* 0x000fc40000000015 */
[C---:B------:R-:W-:Y:S01]  /*3820*/  FFMA R27, R20.reuse, R27, R26 ;  /* 0x0000001b141b7223 */ /* 0x040fe2000000001a */
[----:B------:R-:W3:Y:S01]  /*3830*/  LDS.128 R16, [R2+0x230] ;  /* 0x0002300002107984 */ /* 0x000ee20000000c00 */
[----:B------:R-:W-:-:S03]  /*3840*/  FFMA R31, R20, R31, R30 ;  /* 0x0000001f141f7223 */ /* 0x000fc6000000001e */
[----:B------:R-:W-:Y:S01]  /*3850*/  LDS R26, [R0+0x620] ;  /* 0x00062000001a7984 */ /* 0x000fe20000000800 */
[----:B0-----:R-:W-:-:S03]  /*3860*/  FFMA R29, R25, R34, R22 ;  /* 0x00000022191d7223 */ /* 0x001fc60000000016 */
[----:B------:R-:W0:Y:S01]  /*3870*/  LDS.128 R20, [R2+0x350] ;  /* 0x0003500002147984 */ /* 0x000e220000000c00 */
[----:B------:R-:W-:-:S03]  /*3880*/  FFMA R38, R25, R38, R27 ;  /* 0x0000002619267223 */ /* 0x000fc6000000001b */
[----:B------:R-:W4:Y:S01]  /*3890*/  LDS R27, [R0+0x5ec] ;  /* 0x0005ec00001b7984 */ /* 0x000f220000000800 */
[----:B-1----:R-:W-:-:S03]  /*38a0*/  FFMA R30, R25, R10, R31 ;  /* 0x0000000a191e7223 */ /* 0x002fc6000000001f */
[----:B------:R-:W1:Y:S04]  /*38b0*/  LDS R10, [R0+0x604] ;  /* 0x00060400000a7984 */ /* 0x000e680000000800 */
[----:B------:R-:W5:Y:S01]  /*38c0*/  LDS R25, [R0+0x61c] ;  /* 0x00061c0000197984 */ /* 0x000f620000000800 */
[----:B--2---:R-:W-:-:S03]  /*38d0*/  FFMA R34, R24, R13, R29 ;  /* 0x0000000d18227223 */ /* 0x004fc6000000001d */
[----:B------:R-:W2:Y:S01]  /*38e0*/  LDS R13, [R0+0x608] ;  /* 0x00060800000d7984 */ /* 0x000ea20000000800 */
[----:B---3--:R-:W-:Y:S01]  /*38f0*/  FFMA R17, R24, R17, R38 ;  /* 0x0000001118117223 */ /* 0x008fe20000000026 */
[----:B------:R-:W-:-:S04]  /*3900*/  UIADD3 UR4, UPT, UPT, UR4, 0x1, URZ ;  /* 0x0000000104047890 */ /* 0x000fc8000fffe0ff */
[----:B------:R-:W-:Y:S01]  /*3910*/  UISETP.NE.AND UP0, UPT, UR4, 0x14, UPT ;  /* 0x000000140400788c */ /* 0x000fe2000bf05270 */
[----:B0-----:R-:W-:Y:S01]  /*3920*/  FFMA R21, R24, R21, R30 ;  /* 0x0000001518157223 */ /* 0x001fe2000000001e */
[C---:B----4-:R-:W-:Y:S01]  /*3930*/  FFMA R29, R27.reuse, R32, R34 ;  /* 0x000000201b1d7223 */ /* 0x050fe20000000022 */
[C---:B------:R-:W-:Y:S02]  /*3940*/  FFMA R36, R27.reuse, R36, R17 ;  /* 0x000000241b247223 */ /* 0x040fe40000000011 */
[----:B------:R-:W-:Y:S01]  /*3950*/  FFMA R8, R27, R8, R21 ;  /* 0x000000081b087223 */ /* 0x000fe20000000015 */
[C---:B-1----:R-:W-:Y:S01]  /*3960*/  FFMA R24, R10.reuse, R35, R29 ;  /* 0x000000230a187223 */ /* 0x042fe2000000001d */
[C---:B------:R-:W-:Y:S02]  /*3970*/  FFMA R39, R10.reuse, R39, R36 ;  /* 0x000000270a277223 */ /* 0x040fe40000000024 */
[----:B------:R-:W-:Y:S01]  /*3980*/  FFMA R11, R10, R11, R8 ;  /* 0x0000000b0a0b7223 */ /* 0x000fe20000000008 */
[C---:B-----5:R-:W-:Y:S01]  /*3990*/  FFMA R17, R25.reuse, R14, R24 ;  /* 0x0000000e19117223 */ /* 0x060fe20000000018 */
[----:B------:R-:W-:-:S02]  /*39a0*/  FFMA R18, R25, R18, R39 ;  /* 0x0000001219127223 */ /* 0x000fc40000000027 */
[----:B------:R-:W-:Y:S01]  /*39b0*/  FFMA R22, R25, R22, R11 ;  /* 0x0000001619167223 */ /* 0x000fe2000000000b */
[C---:B------:R-:W-:Y:S01]  /*39c0*/  FFMA R8, R28.reuse, R33, R17 ;  /* 0x000000211c087223 */ /* 0x040fe20000000011 */
[C---:B------:R-:W-:Y:S02]  /*39d0*/  FFMA R37, R28.reuse, R37, R18 ;  /* 0x000000251c257223 */ /* 0x040fe40000000012 */
[----:B------:R-:W-:Y:S01]  /*39e0*/  FFMA R9, R28, R9, R22 ;  /* 0x000000091c097223 */ /* 0x000fe20000000016 */
[C---:B--2---:R-:W-:Y:S01]  /*39f0*/  FFMA R25, R13.reuse, R12, R8 ;  /* 0x0000000c0d197223 */ /* 0x044fe20000000008 */
[C---:B------:R-:W-:Y:S02]  /*3a00*/  FFMA R16, R13.reuse, R16, R37 ;  /* 0x000000100d107223 */ /* 0x040fe40000000025 */
[----:B------:R-:W-:Y:S01]  /*3a10*/  FFMA R20, R13, R20, R9 ;  /* 0x000000140d147223 */ /* 0x000fe20000000009 */
[----:B------:R-:W-:Y:S01]  /*3a20*/  IADD3 R48, PT, PT, R48, 0x1880, RZ ;  /* 0x0000188030307810 */ /* 0x000fe20007ffe0ff */
[C---:B------:R-:W-:Y:S01]  /*3a30*/  FFMA R25, R26.reuse, R15, R25 ;  /* 0x0000000f1a197223 */ /* 0x040fe20000000019 */
[C---:B------:R-:W-:Y:S01]  /*3a40*/  FFMA R21, R26.reuse, R19, R16 ;  /* 0x000000131a157223 */ /* 0x040fe20000000010 */
[----:B------:R-:W-:Y:S01]  /*3a50*/  FFMA R23, R26, R23, R20 ;  /* 0x000000171a177223 */ /* 0x000fe20000000014 */
[----:B------:R-:W-:Y:S01]  /*3a60*/  IADD3 R47, PT, PT, R47, 0x1880, RZ ;  /* 0x000018802f2f7810 */ /* 0x000fe20007ffe0ff */
[----:B------:R-:W-:Y:S01]  /*3a70*/  VIADD R45, R45, 0x1880 ;  /* 0x000018802d2d7836 */ /* 0x000fe20000000000 */
[----:B------:R-:W-:-:S02]  /*3a80*/  IADD3 R46, PT, PT, R46, 0x1880, RZ ;  /* 0x000018802e2e7810 */ /* 0x000fc40007ffe0ff */
[----:B------:R-:W-:Y:S02]  /*3a90*/  IADD3 R44, PT, PT, R44, 0x1880, RZ ;  /* 0x000018802c2c7810 */ /* 0x000fe40007ffe0ff */
[----:B------:R-:W-:Y:S02]  /*3aa0*/  IADD3 R7, PT, PT, R7, 0x1880, RZ ;  /* 0x0000188007077810 */ /* 0x000fe40007ffe0ff */
[----:B------:R-:W-:Y:S02]  /*3ab0*/  IADD3 R6, PT, PT, R6, 0x1880, RZ ;  /* 0x0000188006067810 */ /* 0x000fe40007ffe0ff */
[----:B------:R-:W-:Y:S01]  /*3ac0*/  IADD3 R3, PT, PT, R3, 0x1880, RZ ;  /* 0x0000188003037810 */ /* 0x000fe20007ffe0ff */
[----:B------:R-:W-:Y:S06]  /*3ad0*/  BRA.U UP0, `(.L_x_8) ;  /* 0xffffffe100e87547 */ /* 0x000fec000b83ffff */
[----:B------:R-:W0:Y:S01]  /*3ae0*/  S2R R0, SR_TID.X ;  /* 0x0000000000007919 */ /* 0x000e220000002100 */
[----:B------:R-:W1:Y:S01]  /*3af0*/  LDC.64 R2, c[0x0][0x390] ;  /* 0x0000e400ff027b82 */ /* 0x000e620000000a00 */
[----:B------:R-:W0:Y:S01]  /*3b00*/  S2R R13, SR_TID.Z ;  /* 0x00000000000d7919 */ /* 0x000e220000002300 */
[----:B------:R-:W2:Y:S01]  /*3b10*/  S2R R5, SR_CTAID.Z ;  /* 0x0000000000057919 */ /* 0x000ea20000002700 */
[----:B------:R-:W3:Y:S01]  /*3b20*/  S2R R7, SR_CTAID.Y ;  /* 0x0000000000077919 */ /* 0x000ee20000002600 */
[----:B------:R-:W4:Y:S01]  /*3b30*/  S2R R11, SR_TID.Y ;  /* 0x00000000000b7919 */ /* 0x000f220000002200 */
[----:B------:R-:W5:Y:S01]  /*3b40*/  S2R R9, SR_CTAID.X ;  /* 0x0000000000097919 */ /* 0x000f620000002500 */
[----:B0-----:R-:W-:-:S04]  /*3b50*/  IMAD R0, R13, 0x930, R0 ;  /* 0x000009300d007824 */ /* 0x001fc800078e0200 */
[----:B--2---:R-:W-:-:S04]  /*3b60*/  IMAD R0, R5, 0x1260, R0 ;  /* 0x0000126005007824 */ /* 0x004fc800078e0200 */
[----:B---3--:R-:W-:-:S04]  /*3b70*/  IMAD R0, R7, 0xc4, R0 ;  /* 0x000000c407007824 */ /* 0x008fc800078e0200 */
[----:B----4-:R-:W-:-:S05]  /*3b80*/  IMAD R0, R11, 0x1c, R0 ;  /* 0x0000001c0b007824 */ /* 0x010fca00078e0200 */
[----:B-----5:R-:W-:-:S05]  /*3b90*/  LEA R5, R9, R0, 0x2 ;  /* 0x0000000009057211 */ /* 0x020fca00078e10ff */
[----:B-1----:R-:W-:-:S05]  /*3ba0*/  IMAD.WIDE.U32 R2, R5, 0x4, R2 ;  /* 0x0000000405027825 */ /* 0x002fca00078e0002 */
[----:B------:R-:W-:Y:S04]  /*3bb0*/  STG.E desc[UR8][R2.64], R25 ;  /* 0x0000001902007986 */ /* 0x000fe8000c101908 */
[----:B------:R-:W-:Y:S04]  /*3bc0*/  STG.E desc[UR8][R2.64+0xc40], R21 ;  /* 0x000c401502007986 */ /* 0x000fe8000c101908 */
[----:B------:R-:W-:Y:S01]  /*3bd0*/  STG.E desc[UR8][R2.64+0x1880], R23 ;  /* 0x0018801702007986 */ /* 0x000fe2000c101908 */
[----:B------:R-:W-:Y:S05]  /*3be0*/  EXIT ;  /* 0x000000000000794d */ /* 0x000fea0003800000 */
.L_x_9:
[----:B------:R-:W-:-:S00]  /*3bf0*/  BRA `(.L_x_9) ;  /* 0xfffffffc00fc7947 */ /* 0x000fc0000383ffff */
[----:B------:R-:W-:-:S00]  /*3c00*/  NOP ;  /* 0x0000000000007918 */ /* 0x000fc00000000000 */
[----:B------:R-:W-:-:S00]  /*3c10*/  NOP ;  /* 0x0000000000007918 */ /* 0x000fc00000000000 */
[----:B------:R-:W-:-:S00]  /*3c20*/  NOP ;  /* 0x0000000000007918 */ /* 0x000fc00000000000 */
[----:B------:R-:W-:-:S00]  /*3c30*/  NOP ;  /* 0x0000000000007918 */ /* 0x000fc00000000000 */
[----:B------:R-:W-:-:S00]  /*3c40*/  NOP ;  /* 0x0000000000007918 */ /* 0x000fc00000000000 */
[----:B------:R-:W-:-:S00]  /*3c50*/  NOP ;  /* 0x0000000000007918 */ /* 0x000fc00000000000 */
[----:B------:R-:W-:-:S00]  /*3c60*/  NOP ;  /* 0x0000000000007918 */ /* 0x000fc00000000000 */
[----:B------:R-:W-:-:S00]  /*3c70*/  NOP ;  /* 0x0000000000007918 */ /* 0x000fc00000000000 */
.L_x_10:


//--------------------- .nv.shared.default_function_kernel0 --------------------------
	.section	.nv.shared.default_function_kernel0,"aw",@nobits
	.sectionflags	@""
	.align	4
.nv.shared.default_function_kernel0:
	.zero		4480


//--------------------- .nv.shared.reserved.0     --------------------------
	.section	.nv.shared.reserved.0,"aw",@nobits
	.weak		__nv_reservedSMEM_offset_0_alias
	.size		__nv_reservedSMEM_offset_0_alias, 0, 64
	.other		__nv_reservedSMEM_offset_0_alias,@"STO_CUDA_RESERVED_SHARED STV_DEFAULT"
__nv_reservedSMEM_offset_0_alias:
	.zero		0
	.zero		64


//--------------------- .nv.constant0.default_function_kernel0 --------------------------
	.section	.nv.constant0.default_function_kernel0,"a",@progbits
	.sectionflags	@""
	.align	4
.nv.constant0.default_function_kernel0:
	.zero		920


//--------------------- SYMBOLS --------------------------

	.type		.nv.reservedSmem.offset0,@object
	.size		.nv.reservedSmem.offset0,0x4
	.type		.nv.reservedSmem.cap,@object
	.size		.nv.reservedSmem.cap,0x4
